//
// Generated by NVIDIA NVVM Compiler
//
// Compiler Build ID: CL-36424714
// Cuda compilation tools, release 13.0, V13.0.88
// Based on NVVM 20.0.0
//

.version 9.0
.target sm_100
.address_size 64

	// .globl	cudaComputeAutocor
// _ZZ18cudaComputeAutocorE6shared has been demoted
// _ZZ14cudaComputeLPCE6shared has been demoted
// _ZZ20cudaEstimateResidualE6shared has been demoted
// _ZZ21cudaSumResidualChunksE6shared has been demoted
// _ZZ15cudaSumResidualE6shared has been demoted

.visible .entry cudaComputeAutocor(
	.param .u64 .ptr .align 1 cudaComputeAutocor_param_0,
	.param .u64 .ptr .align 1 cudaComputeAutocor_param_1,
	.param .u64 .ptr .align 1 cudaComputeAutocor_param_2,
	.param .u64 .ptr .align 1 cudaComputeAutocor_param_3,
	.param .u32 cudaComputeAutocor_param_4,
	.param .u32 cudaComputeAutocor_param_5,
	.param .u32 cudaComputeAutocor_param_6
)
{
	.reg .pred 	%p<23>;
	.reg .b32 	%r<58>;
	.reg .b32 	%f<103>;
	.reg .b64 	%rd<23>;
	// demoted variable
	.shared .align 4 .b8 _ZZ18cudaComputeAutocorE6shared[3220];
	ld.param.u64 	%rd3, [cudaComputeAutocor_param_0];
	ld.param.u64 	%rd5, [cudaComputeAutocor_param_1];
	ld.param.u64 	%rd6, [cudaComputeAutocor_param_2];
	ld.param.u64 	%rd4, [cudaComputeAutocor_param_3];
	ld.param.u32 	%r18, [cudaComputeAutocor_param_4];
	ld.param.u32 	%r19, [cudaComputeAutocor_param_5];
	ld.param.u32 	%r20, [cudaComputeAutocor_param_6];
	cvta.to.global.u64 	%rd1, %rd6;
	cvta.to.global.u64 	%rd2, %rd5;
	mov.u32 	%r1, %tid.x;
	add.s32 	%r2, %r1, 256;
	setp.gt.u32 	%p1, %r1, 3;
	shl.b32 	%r21, %r1, 2;
	mov.u32 	%r56, _ZZ18cudaComputeAutocorE6shared;
	add.s32 	%r23, %r56, %r21;
	add.s32 	%r3, %r23, 3204;
	@%p1 bra 	$L__BB0_2;
	cvta.to.global.u64 	%rd7, %rd4;
	mov.u32 	%r24, %ctaid.y;
	mul.wide.u32 	%rd8, %r24, 16;
	add.s64 	%rd9, %rd7, %rd8;
	mul.wide.u32 	%rd10, %r1, 4;
	add.s64 	%rd11, %rd9, %rd10;
	ld.global.u32 	%r25, [%rd11];
	st.shared.u32 	[%r3], %r25;
$L__BB0_2:
	bar.sync 	0;
	mov.u32 	%r4, %ctaid.x;
	mul.lo.s32 	%r5, %r20, %r4;
	add.s32 	%r26, %r18, %r5;
	sub.s32 	%r27, %r19, %r26;
	min.s32 	%r6, %r27, %r20;
	add.s32 	%r7, %r6, %r18;
	setp.ge.s32 	%p2, %r1, %r7;
	mov.f32 	%f101, 0f00000000;
	@%p2 bra 	$L__BB0_4;
	ld.shared.u32 	%r28, [_ZZ18cudaComputeAutocorE6shared+3204];
	add.s32 	%r29, %r5, %r1;
	add.s32 	%r30, %r29, %r28;
	mul.wide.s32 	%rd12, %r30, 4;
	add.s64 	%rd13, %rd2, %rd12;
	ld.global.u32 	%r31, [%rd13];
	cvt.rn.f32.s32 	%f8, %r31;
	ld.shared.u32 	%r32, [_ZZ18cudaComputeAutocorE6shared+3208];
	add.s32 	%r33, %r29, %r32;
	mul.wide.s32 	%rd14, %r33, 4;
	add.s64 	%rd15, %rd1, %rd14;
	ld.global.f32 	%f9, [%rd15];
	mul.f32 	%f101, %f9, %f8;
$L__BB0_4:
	add.s32 	%r8, %r3, -3204;
	st.shared.f32 	[%r3+-3204], %f101;
	setp.ge.s32 	%p3, %r2, %r7;
	mov.f32 	%f102, 0f00000000;
	@%p3 bra 	$L__BB0_6;
	ld.shared.u32 	%r34, [_ZZ18cudaComputeAutocorE6shared+3204];
	add.s32 	%r35, %r5, %r2;
	add.s32 	%r36, %r35, %r34;
	mul.wide.s32 	%rd16, %r36, 4;
	add.s64 	%rd17, %rd2, %rd16;
	ld.global.u32 	%r37, [%rd17];
	cvt.rn.f32.s32 	%f11, %r37;
	ld.shared.u32 	%r38, [_ZZ18cudaComputeAutocorE6shared+3208];
	add.s32 	%r39, %r35, %r38;
	mul.wide.s32 	%rd18, %r39, 4;
	add.s64 	%rd19, %rd1, %rd18;
	ld.global.f32 	%f12, [%rd19];
	mul.f32 	%f102, %f12, %f11;
$L__BB0_6:
	st.shared.f32 	[%r3+-2180], %f102;
	bar.sync 	0;
	setp.lt.s32 	%p4, %r18, 0;
	@%p4 bra 	$L__BB0_36;
	setp.lt.s32 	%p5, %r1, %r6;
	selp.f32 	%f5, 0f3F800000, 0f00000000, %p5;
	setp.lt.s32 	%p6, %r2, %r6;
	selp.f32 	%f6, 0f3F800000, 0f00000000, %p6;
	setp.eq.s32 	%p7, %r18, 0;
	mov.b32 	%r57, 0;
	@%p7 bra 	$L__BB0_26;
	add.s32 	%r42, %r18, 1;
	and.b32  	%r57, %r42, -2;
	neg.s32 	%r55, %r57;
	add.s32 	%r11, %r21, 1024;
$L__BB0_9:
	setp.gt.u32 	%p8, %r1, 127;
	ld.shared.f32 	%f13, [%r3+-3204];
	mul.f32 	%f14, %f13, %f5;
	add.s32 	%r14, %r56, %r11;
	ld.shared.f32 	%f15, [%r14+-1024];
	ld.shared.f32 	%f16, [%r3+-2180];
	mul.f32 	%f17, %f16, %f6;
	ld.shared.f32 	%f18, [%r14];
	mul.f32 	%f19, %f17, %f18;
	fma.rn.f32 	%f20, %f14, %f15, %f19;
	st.shared.f32 	[%r3+-1156], %f20;
	bar.sync 	0;
	@%p8 bra 	$L__BB0_11;
	ld.shared.f32 	%f21, [%r3+-644];
	ld.shared.f32 	%f22, [%r3+-1156];
	add.f32 	%f23, %f21, %f22;
	st.shared.f32 	[%r3+-1156], %f23;
$L__BB0_11:
	setp.gt.u32 	%p9, %r1, 63;
	bar.sync 	0;
	@%p9 bra 	$L__BB0_13;
	ld.shared.f32 	%f24, [%r3+-900];
	ld.shared.f32 	%f25, [%r3+-1156];
	add.f32 	%f26, %f24, %f25;
	st.shared.f32 	[%r3+-1156], %f26;
$L__BB0_13:
	setp.gt.u32 	%p10, %r1, 31;
	bar.sync 	0;
	@%p10 bra 	$L__BB0_15;
	ld.shared.f32 	%f27, [%r3+-1028];
	ld.shared.f32 	%f28, [%r3+-1156];
	add.f32 	%f29, %f27, %f28;
	st.shared.f32 	[%r3+-1156], %f29;
$L__BB0_15:
	setp.ne.s32 	%p11, %r1, 0;
	bar.sync 	0;
	ld.shared.f32 	%f30, [%r3+-1092];
	ld.shared.f32 	%f31, [%r3+-1156];
	add.f32 	%f32, %f30, %f31;
	ld.shared.f32 	%f33, [%r3+-1124];
	add.f32 	%f34, %f32, %f33;
	ld.shared.f32 	%f35, [%r3+-1140];
	add.f32 	%f36, %f34, %f35;
	ld.shared.f32 	%f37, [%r3+-1148];
	add.f32 	%f38, %f36, %f37;
	st.shared.f32 	[%r3+-1156], %f38;
	@%p11 bra 	$L__BB0_17;
	ld.shared.f32 	%f39, [_ZZ18cudaComputeAutocorE6shared+2048];
	ld.shared.f32 	%f40, [_ZZ18cudaComputeAutocorE6shared+2052];
	add.f32 	%f41, %f39, %f40;
	st.shared.f32 	[%r56+3072], %f41;
$L__BB0_17:
	setp.gt.u32 	%p12, %r1, 127;
	bar.sync 	0;
	ld.shared.f32 	%f42, [%r3+-3204];
	mul.f32 	%f43, %f42, %f5;
	ld.shared.f32 	%f44, [%r14+-1020];
	ld.shared.f32 	%f45, [%r3+-2180];
	mul.f32 	%f46, %f45, %f6;
	ld.shared.f32 	%f47, [%r14+4];
	mul.f32 	%f48, %f46, %f47;
	fma.rn.f32 	%f49, %f43, %f44, %f48;
	st.shared.f32 	[%r3+-1156], %f49;
	bar.sync 	0;
	@%p12 bra 	$L__BB0_19;
	ld.shared.f32 	%f50, [%r3+-644];
	ld.shared.f32 	%f51, [%r3+-1156];
	add.f32 	%f52, %f50, %f51;
	st.shared.f32 	[%r3+-1156], %f52;
$L__BB0_19:
	setp.gt.u32 	%p13, %r1, 63;
	bar.sync 	0;
	@%p13 bra 	$L__BB0_21;
	ld.shared.f32 	%f53, [%r3+-900];
	ld.shared.f32 	%f54, [%r3+-1156];
	add.f32 	%f55, %f53, %f54;
	st.shared.f32 	[%r3+-1156], %f55;
$L__BB0_21:
	setp.gt.u32 	%p14, %r1, 31;
	bar.sync 	0;
	@%p14 bra 	$L__BB0_23;
	ld.shared.f32 	%f56, [%r3+-1028];
	ld.shared.f32 	%f57, [%r3+-1156];
	add.f32 	%f58, %f56, %f57;
	st.shared.f32 	[%r3+-1156], %f58;
$L__BB0_23:
	setp.ne.s32 	%p15, %r1, 0;
	bar.sync 	0;
	ld.shared.f32 	%f59, [%r3+-1092];
	ld.shared.f32 	%f60, [%r3+-1156];
	add.f32 	%f61, %f59, %f60;
	ld.shared.f32 	%f62, [%r3+-1124];
	add.f32 	%f63, %f61, %f62;
	ld.shared.f32 	%f64, [%r3+-1140];
	add.f32 	%f65, %f63, %f64;
	ld.shared.f32 	%f66, [%r3+-1148];
	add.f32 	%f67, %f65, %f66;
	st.shared.f32 	[%r3+-1156], %f67;
	@%p15 bra 	$L__BB0_25;
	ld.shared.f32 	%f68, [_ZZ18cudaComputeAutocorE6shared+2048];
	ld.shared.f32 	%f69, [_ZZ18cudaComputeAutocorE6shared+2052];
	add.f32 	%f70, %f68, %f69;
	st.shared.f32 	[%r56+3076], %f70;
$L__BB0_25:
	bar.sync 	0;
	add.s32 	%r56, %r56, 8;
	add.s32 	%r55, %r55, 2;
	setp.ne.s32 	%p16, %r55, 0;
	@%p16 bra 	$L__BB0_9;
$L__BB0_26:
	and.b32  	%r44, %r18, 1;
	setp.eq.b32 	%p17, %r44, 1;
	@%p17 bra 	$L__BB0_36;
	setp.gt.u32 	%p18, %r1, 127;
	ld.shared.f32 	%f71, [%r3+-3204];
	mul.f32 	%f72, %f71, %f5;
	shl.b32 	%r45, %r57, 2;
	add.s32 	%r46, %r8, %r45;
	ld.shared.f32 	%f73, [%r46];
	ld.shared.f32 	%f74, [%r3+-2180];
	mul.f32 	%f75, %f74, %f6;
	ld.shared.f32 	%f76, [%r46+1024];
	mul.f32 	%f77, %f75, %f76;
	fma.rn.f32 	%f78, %f72, %f73, %f77;
	st.shared.f32 	[%r3+-1156], %f78;
	bar.sync 	0;
	@%p18 bra 	$L__BB0_29;
	ld.shared.f32 	%f79, [%r3+-644];
	ld.shared.f32 	%f80, [%r3+-1156];
	add.f32 	%f81, %f79, %f80;
	st.shared.f32 	[%r3+-1156], %f81;
$L__BB0_29:
	setp.gt.u32 	%p19, %r1, 63;
	bar.sync 	0;
	@%p19 bra 	$L__BB0_31;
	ld.shared.f32 	%f82, [%r3+-900];
	ld.shared.f32 	%f83, [%r3+-1156];
	add.f32 	%f84, %f82, %f83;
	st.shared.f32 	[%r3+-1156], %f84;
$L__BB0_31:
	setp.gt.u32 	%p20, %r1, 31;
	bar.sync 	0;
	@%p20 bra 	$L__BB0_33;
	ld.shared.f32 	%f85, [%r3+-1028];
	ld.shared.f32 	%f86, [%r3+-1156];
	add.f32 	%f87, %f85, %f86;
	st.shared.f32 	[%r3+-1156], %f87;
$L__BB0_33:
	setp.ne.s32 	%p21, %r1, 0;
	bar.sync 	0;
	ld.shared.f32 	%f88, [%r3+-1092];
	ld.shared.f32 	%f89, [%r3+-1156];
	add.f32 	%f90, %f88, %f89;
	ld.shared.f32 	%f91, [%r3+-1124];
	add.f32 	%f92, %f90, %f91;
	ld.shared.f32 	%f93, [%r3+-1140];
	add.f32 	%f94, %f92, %f93;
	ld.shared.f32 	%f95, [%r3+-1148];
	add.f32 	%f96, %f94, %f95;
	st.shared.f32 	[%r3+-1156], %f96;
	@%p21 bra 	$L__BB0_35;
	mov.u32 	%r47, _ZZ18cudaComputeAutocorE6shared;
	ld.shared.f32 	%f97, [_ZZ18cudaComputeAutocorE6shared+2048];
	ld.shared.f32 	%f98, [_ZZ18cudaComputeAutocorE6shared+2052];
	add.f32 	%f99, %f97, %f98;
	add.s32 	%r49, %r47, %r45;
	st.shared.f32 	[%r49+3072], %f99;
$L__BB0_35:
	bar.sync 	0;
$L__BB0_36:
	setp.gt.s32 	%p22, %r1, %r18;
	@%p22 bra 	$L__BB0_38;
	ld.shared.f32 	%f100, [%r3+-132];
	mov.u32 	%r50, %ctaid.y;
	mov.u32 	%r51, %nctaid.x;
	mad.lo.s32 	%r52, %r50, %r51, %r4;
	mad.lo.s32 	%r53, %r52, %r18, %r52;
	add.s32 	%r54, %r53, %r1;
	cvta.to.global.u64 	%rd20, %rd3;
	mul.wide.u32 	%rd21, %r54, 4;
	add.s64 	%rd22, %rd20, %rd21;
	st.global.f32 	[%rd22], %f100;
$L__BB0_38:
	ret;

}
	// .globl	cudaComputeLPC
.visible .entry cudaComputeLPC(
	.param .u64 .ptr .align 1 cudaComputeLPC_param_0,
	.param .u64 .ptr .align 1 cudaComputeLPC_param_1,
	.param .u64 .ptr .align 1 cudaComputeLPC_param_2,
	.param .u32 cudaComputeLPC_param_3,
	.param .u32 cudaComputeLPC_param_4
)
{
	.reg .pred 	%p<31>;
	.reg .b32 	%r<158>;
	.reg .b32 	%f<77>;
	.reg .b64 	%rd<49>;
	// demoted variable
	.shared .align 4 .b8 _ZZ14cudaComputeLPCE6shared[664];
	ld.param.u64 	%rd5, [cudaComputeLPC_param_0];
	ld.param.u64 	%rd6, [cudaComputeLPC_param_1];
	ld.param.u64 	%rd4, [cudaComputeLPC_param_2];
	ld.param.u32 	%r56, [cudaComputeLPC_param_3];
	ld.param.u32 	%r57, [cudaComputeLPC_param_4];
	cvta.to.global.u64 	%rd1, %rd6;
	cvta.to.global.u64 	%rd2, %rd5;
	mov.u32 	%r1, %tid.x;
	setp.gt.u32 	%p2, %r1, 3;
	shl.b32 	%r58, %r1, 2;
	mov.u32 	%r59, _ZZ14cudaComputeLPCE6shared;
	add.s32 	%r2, %r59, %r58;
	@%p2 bra 	$L__BB1_2;
	cvta.to.global.u64 	%rd7, %rd4;
	mov.u32 	%r60, %ctaid.y;
	mul.wide.u32 	%rd8, %r60, 16;
	add.s64 	%rd9, %rd7, %rd8;
	mul.wide.u32 	%rd10, %r1, 4;
	add.s64 	%rd11, %rd9, %rd10;
	ld.global.u32 	%r61, [%rd11];
	st.shared.u32 	[%r2], %r61;
$L__BB1_2:
	setp.gt.s32 	%p3, %r1, %r56;
	@%p3 bra 	$L__BB1_4;
	mov.b32 	%r62, 0;
	st.volatile.shared.u32 	[%r2+272], %r62;
$L__BB1_4:
	setp.lt.s32 	%p4, %r57, 1;
	@%p4 bra 	$L__BB1_22;
	mov.u32 	%r64, %ctaid.y;
	mul.lo.s32 	%r3, %r57, %r64;
	add.s32 	%r4, %r56, 1;
	and.b32  	%r5, %r57, 7;
	setp.lt.u32 	%p5, %r57, 8;
	mov.b32 	%r152, 0;
	@%p5 bra 	$L__BB1_10;
	and.b32  	%r152, %r57, 2147483640;
	neg.s32 	%r150, %r152;
	mad.lo.s32 	%r65, %r3, %r4, %r1;
	add.s32 	%r149, %r65, %r56;
	shl.b32 	%r66, %r56, 3;
	add.s32 	%r9, %r66, 8;
	shl.b32 	%r67, %r56, 1;
	add.s32 	%r148, %r65, %r67;
	mad.lo.s32 	%r147, %r56, 3, %r65;
	shl.b32 	%r68, %r56, 2;
	add.s32 	%r146, %r65, %r68;
	mad.lo.s32 	%r145, %r56, 5, %r65;
	mad.lo.s32 	%r144, %r56, 6, %r65;
	mad.lo.s32 	%r143, %r56, 7, %r65;
	add.s32 	%r142, %r65, 3;
$L__BB1_7:
	.pragma "nounroll";
	setp.gt.s32 	%p6, %r1, %r56;
	@%p6 bra 	$L__BB1_9;
	add.s32 	%r69, %r142, -3;
	mul.wide.u32 	%rd12, %r69, 4;
	add.s64 	%rd13, %rd1, %rd12;
	ld.global.f32 	%f5, [%rd13];
	ld.volatile.shared.f32 	%f6, [%r2+272];
	add.f32 	%f7, %f5, %f6;
	st.volatile.shared.f32 	[%r2+272], %f7;
	add.s32 	%r70, %r149, 1;
	mul.wide.u32 	%rd14, %r70, 4;
	add.s64 	%rd15, %rd1, %rd14;
	ld.global.f32 	%f8, [%rd15];
	ld.volatile.shared.f32 	%f9, [%r2+272];
	add.f32 	%f10, %f8, %f9;
	st.volatile.shared.f32 	[%r2+272], %f10;
	add.s32 	%r71, %r148, 2;
	mul.wide.u32 	%rd16, %r71, 4;
	add.s64 	%rd17, %rd1, %rd16;
	ld.global.f32 	%f11, [%rd17];
	ld.volatile.shared.f32 	%f12, [%r2+272];
	add.f32 	%f13, %f11, %f12;
	st.volatile.shared.f32 	[%r2+272], %f13;
	add.s32 	%r72, %r147, 3;
	mul.wide.u32 	%rd18, %r72, 4;
	add.s64 	%rd19, %rd1, %rd18;
	ld.global.f32 	%f14, [%rd19];
	ld.volatile.shared.f32 	%f15, [%r2+272];
	add.f32 	%f16, %f14, %f15;
	st.volatile.shared.f32 	[%r2+272], %f16;
	add.s32 	%r73, %r146, 4;
	mul.wide.u32 	%rd20, %r73, 4;
	add.s64 	%rd21, %rd1, %rd20;
	ld.global.f32 	%f17, [%rd21];
	ld.volatile.shared.f32 	%f18, [%r2+272];
	add.f32 	%f19, %f17, %f18;
	st.volatile.shared.f32 	[%r2+272], %f19;
	add.s32 	%r74, %r145, 5;
	mul.wide.u32 	%rd22, %r74, 4;
	add.s64 	%rd23, %rd1, %rd22;
	ld.global.f32 	%f20, [%rd23];
	ld.volatile.shared.f32 	%f21, [%r2+272];
	add.f32 	%f22, %f20, %f21;
	st.volatile.shared.f32 	[%r2+272], %f22;
	add.s32 	%r75, %r144, 6;
	mul.wide.u32 	%rd24, %r75, 4;
	add.s64 	%rd25, %rd1, %rd24;
	ld.global.f32 	%f23, [%rd25];
	ld.volatile.shared.f32 	%f24, [%r2+272];
	add.f32 	%f25, %f23, %f24;
	st.volatile.shared.f32 	[%r2+272], %f25;
	add.s32 	%r76, %r143, 7;
	mul.wide.u32 	%rd26, %r76, 4;
	add.s64 	%rd27, %rd1, %rd26;
	ld.global.f32 	%f26, [%rd27];
	ld.volatile.shared.f32 	%f27, [%r2+272];
	add.f32 	%f28, %f26, %f27;
	st.volatile.shared.f32 	[%r2+272], %f28;
$L__BB1_9:
	add.s32 	%r150, %r150, 8;
	add.s32 	%r149, %r149, %r9;
	add.s32 	%r148, %r148, %r9;
	add.s32 	%r147, %r147, %r9;
	add.s32 	%r146, %r146, %r9;
	add.s32 	%r145, %r145, %r9;
	add.s32 	%r144, %r144, %r9;
	add.s32 	%r143, %r143, %r9;
	add.s32 	%r142, %r142, %r9;
	setp.ne.s32 	%p7, %r150, 0;
	@%p7 bra 	$L__BB1_7;
$L__BB1_10:
	setp.eq.s32 	%p8, %r5, 0;
	@%p8 bra 	$L__BB1_22;
	and.b32  	%r36, %r57, 3;
	setp.lt.u32 	%p9, %r5, 4;
	@%p9 bra 	$L__BB1_15;
	setp.gt.s32 	%p10, %r1, %r56;
	@%p10 bra 	$L__BB1_14;
	add.s32 	%r77, %r152, %r3;
	mad.lo.s32 	%r78, %r77, %r4, %r1;
	mul.wide.u32 	%rd28, %r78, 4;
	add.s64 	%rd29, %rd1, %rd28;
	ld.global.f32 	%f29, [%rd29];
	ld.volatile.shared.f32 	%f30, [%r2+272];
	add.f32 	%f31, %f29, %f30;
	st.volatile.shared.f32 	[%r2+272], %f31;
	add.s32 	%r79, %r78, %r4;
	mul.wide.u32 	%rd30, %r79, 4;
	add.s64 	%rd31, %rd1, %rd30;
	ld.global.f32 	%f32, [%rd31];
	ld.volatile.shared.f32 	%f33, [%r2+272];
	add.f32 	%f34, %f32, %f33;
	st.volatile.shared.f32 	[%r2+272], %f34;
	add.s32 	%r80, %r79, %r4;
	mul.wide.u32 	%rd32, %r80, 4;
	add.s64 	%rd33, %rd1, %rd32;
	ld.global.f32 	%f35, [%rd33];
	ld.volatile.shared.f32 	%f36, [%r2+272];
	add.f32 	%f37, %f35, %f36;
	st.volatile.shared.f32 	[%r2+272], %f37;
	add.s32 	%r81, %r80, %r4;
	mul.wide.u32 	%rd34, %r81, 4;
	add.s64 	%rd35, %rd1, %rd34;
	ld.global.f32 	%f38, [%rd35];
	ld.volatile.shared.f32 	%f39, [%r2+272];
	add.f32 	%f40, %f38, %f39;
	st.volatile.shared.f32 	[%r2+272], %f40;
$L__BB1_14:
	add.s32 	%r152, %r152, 4;
$L__BB1_15:
	setp.eq.s32 	%p11, %r36, 0;
	@%p11 bra 	$L__BB1_22;
	setp.eq.s32 	%p12, %r36, 1;
	@%p12 bra 	$L__BB1_20;
	setp.gt.s32 	%p13, %r1, %r56;
	@%p13 bra 	$L__BB1_19;
	add.s32 	%r82, %r152, %r3;
	mad.lo.s32 	%r83, %r82, %r4, %r1;
	mul.wide.u32 	%rd36, %r83, 4;
	add.s64 	%rd37, %rd1, %rd36;
	ld.global.f32 	%f41, [%rd37];
	ld.volatile.shared.f32 	%f42, [%r2+272];
	add.f32 	%f43, %f41, %f42;
	st.volatile.shared.f32 	[%r2+272], %f43;
	add.s32 	%r84, %r83, %r4;
	mul.wide.u32 	%rd38, %r84, 4;
	add.s64 	%rd39, %rd1, %rd38;
	ld.global.f32 	%f44, [%rd39];
	ld.volatile.shared.f32 	%f45, [%r2+272];
	add.f32 	%f46, %f44, %f45;
	st.volatile.shared.f32 	[%r2+272], %f46;
$L__BB1_19:
	add.s32 	%r152, %r152, 2;
$L__BB1_20:
	setp.gt.s32 	%p14, %r1, %r56;
	and.b32  	%r85, %r57, 1;
	setp.eq.b32 	%p15, %r85, 1;
	not.pred 	%p16, %p15;
	or.pred  	%p17, %p16, %p14;
	@%p17 bra 	$L__BB1_22;
	add.s32 	%r86, %r152, %r3;
	mad.lo.s32 	%r87, %r86, %r4, %r1;
	mul.wide.u32 	%rd40, %r87, 4;
	add.s64 	%rd41, %rd1, %rd40;
	ld.global.f32 	%f47, [%rd41];
	ld.volatile.shared.f32 	%f48, [%r2+272];
	add.f32 	%f49, %f47, %f48;
	st.volatile.shared.f32 	[%r2+272], %f49;
$L__BB1_22:
	setp.gt.u32 	%p18, %r1, 31;
	@%p18 bra 	$L__BB1_33;
	ld.volatile.shared.f32 	%f50, [%r2+276];
	st.volatile.shared.f32 	[%r2+404], %f50;
	ld.volatile.shared.f32 	%f51, [%r2+276];
	st.volatile.shared.f32 	[%r2+532], %f51;
	mov.b32 	%r88, 0;
	st.volatile.shared.u32 	[%r2+16], %r88;
	ld.volatile.shared.f32 	%f76, [_ZZ14cudaComputeLPCE6shared+272];
	setp.lt.s32 	%p19, %r56, 1;
	@%p19 bra 	$L__BB1_33;
	mul.wide.u32 	%rd42, %r1, 4;
	add.s64 	%rd3, %rd2, %rd42;
	add.s32 	%r156, %r56, -1;
	neg.s32 	%r155, %r1;
	sub.s32 	%r92, %r59, %r58;
	add.s32 	%r154, %r92, 16;
	mov.b32 	%r157, 0;
$L__BB1_25:
	ld.volatile.shared.f32 	%f52, [_ZZ14cudaComputeLPCE6shared+532];
	neg.f32 	%f53, %f52;
	div.rn.f32 	%f3, %f53, %f76;
	ld.volatile.shared.f32 	%f54, [_ZZ14cudaComputeLPCE6shared+532];
	fma.rn.f32 	%f76, %f54, %f3, %f76;
	setp.ge.s32 	%p20, %r1, %r156;
	@%p20 bra 	$L__BB1_27;
	ld.volatile.shared.f32 	%f55, [%r2+536];
	ld.volatile.shared.f32 	%f56, [%r2+404];
	fma.rn.f32 	%f57, %f3, %f56, %f55;
	ld.volatile.shared.f32 	%f58, [%r2+536];
	ld.volatile.shared.f32 	%f59, [%r2+404];
	fma.rn.f32 	%f60, %f3, %f58, %f59;
	st.volatile.shared.f32 	[%r2+532], %f57;
	st.volatile.shared.f32 	[%r2+404], %f60;
$L__BB1_27:
	setp.lt.u32 	%p22, %r1, %r157;
	selp.f32 	%f61, 0f3F800000, 0f00000000, %p22;
	mul.f32 	%f62, %f3, %f61;
	ld.volatile.shared.f32 	%f63, [%r154+-4];
	mul.f32 	%f64, %f62, %f63;
	setp.eq.s32 	%p23, %r155, 0;
	selp.f32 	%f65, 0f3F800000, 0f00000000, %p23;
	fma.rn.f32 	%f66, %f3, %f65, %f64;
	ld.volatile.shared.f32 	%f67, [%r2+16];
	add.f32 	%f68, %f67, %f66;
	st.volatile.shared.f32 	[%r2+16], %f68;
	ld.shared.u32 	%r93, [_ZZ14cudaComputeLPCE6shared+8];
	add.s32 	%r48, %r157, %r93;
	ld.volatile.shared.f32 	%f69, [%r2+16];
	abs.f32 	%f70, %f69;
	mul.f32 	%f71, %f70, 0f47000000;
	cvt.rni.s32.f32 	%r94, %f71;
	clz.b32 	%r95, %r94;
	setp.gt.u32 	%p24, %r1, %r157;
	shl.b32 	%r96, %r95, 8;
	sub.s32 	%r97, 5120, %r96;
	shr.s32 	%r98, %r97, 8;
	selp.b32 	%r99, 0, %r98, %p24;
	st.volatile.shared.u32 	[%r2+144], %r99;
	ld.volatile.shared.u32 	%r100, [%r2+144];
	ld.volatile.shared.u32 	%r101, [%r2+208];
	max.s32 	%r102, %r100, %r101;
	st.volatile.shared.u32 	[%r2+144], %r102;
	ld.volatile.shared.u32 	%r103, [%r2+144];
	ld.volatile.shared.u32 	%r104, [%r2+176];
	max.s32 	%r105, %r103, %r104;
	st.volatile.shared.u32 	[%r2+144], %r105;
	ld.volatile.shared.u32 	%r106, [%r2+144];
	ld.volatile.shared.u32 	%r107, [%r2+160];
	max.s32 	%r108, %r106, %r107;
	st.volatile.shared.u32 	[%r2+144], %r108;
	ld.volatile.shared.u32 	%r109, [%r2+144];
	ld.volatile.shared.u32 	%r110, [%r2+152];
	max.s32 	%r111, %r109, %r110;
	st.volatile.shared.u32 	[%r2+144], %r111;
	ld.volatile.shared.u32 	%r112, [%r2+144];
	ld.volatile.shared.u32 	%r113, [%r2+148];
	max.s32 	%r114, %r112, %r113;
	st.volatile.shared.u32 	[%r2+144], %r114;
	ld.volatile.shared.u32 	%r115, [_ZZ14cudaComputeLPCE6shared+144];
	sub.s32 	%r116, 15, %r115;
	min.s32 	%r117, %r116, 15;
	max.s32 	%r49, %r117, 0;
	ld.volatile.shared.f32 	%f72, [%r154];
	neg.f32 	%f73, %f72;
	mov.b32 	%r118, 1;
	shl.b32 	%r119, %r118, %r49;
	cvt.rn.f32.u32 	%f74, %r119;
	mul.f32 	%f75, %f73, %f74;
	cvt.rni.s32.f32 	%r120, %f75;
	min.s32 	%r121, %r120, 8191;
	max.s32 	%r50, %r121, -8192;
	mov.pred 	%p30, 0;
	@%p24 bra 	$L__BB1_30;
	setp.ne.s32 	%p26, %r1, 0;
	mul.wide.s32 	%rd43, %r48, 192;
	add.s64 	%rd44, %rd3, %rd43;
	st.global.u32 	[%rd44+64], %r50;
	@%p26 bra 	$L__BB1_30;
	add.s64 	%rd46, %rd2, %rd43;
	st.global.u32 	[%rd46+8], %r49;
	mov.pred 	%p30, -1;
$L__BB1_30:
	clz.b32 	%r122, %r50;
	not.b32 	%r123, %r50;
	clz.b32 	%r124, %r123;
	max.u32 	%r125, %r122, %r124;
	sub.s32 	%r126, 33, %r125;
	st.volatile.shared.u32 	[%r2+144], %r126;
	ld.volatile.shared.u32 	%r127, [%r2+144];
	ld.volatile.shared.u32 	%r128, [%r2+208];
	max.s32 	%r129, %r127, %r128;
	st.volatile.shared.u32 	[%r2+144], %r129;
	ld.volatile.shared.u32 	%r130, [%r2+144];
	ld.volatile.shared.u32 	%r131, [%r2+176];
	max.s32 	%r132, %r130, %r131;
	st.volatile.shared.u32 	[%r2+144], %r132;
	ld.volatile.shared.u32 	%r133, [%r2+144];
	ld.volatile.shared.u32 	%r134, [%r2+160];
	max.s32 	%r135, %r133, %r134;
	st.volatile.shared.u32 	[%r2+144], %r135;
	ld.volatile.shared.u32 	%r136, [%r2+144];
	ld.volatile.shared.u32 	%r137, [%r2+152];
	max.s32 	%r138, %r136, %r137;
	st.volatile.shared.u32 	[%r2+144], %r138;
	ld.volatile.shared.u32 	%r139, [%r2+144];
	ld.volatile.shared.u32 	%r140, [%r2+148];
	max.s32 	%r141, %r139, %r140;
	st.volatile.shared.u32 	[%r2+144], %r141;
	ld.volatile.shared.u32 	%r51, [_ZZ14cudaComputeLPCE6shared+144];
	not.pred 	%p28, %p30;
	@%p28 bra 	$L__BB1_32;
	mul.wide.s32 	%rd47, %r48, 192;
	add.s64 	%rd48, %rd2, %rd47;
	st.global.u32 	[%rd48+12], %r51;
$L__BB1_32:
	add.s32 	%r157, %r157, 1;
	add.s32 	%r156, %r156, -1;
	add.s32 	%r155, %r155, 1;
	add.s32 	%r154, %r154, 4;
	setp.ne.s32 	%p29, %r156, -1;
	@%p29 bra 	$L__BB1_25;
$L__BB1_33:
	ret;

}
	// .globl	cudaEstimateResidual
.visible .entry cudaEstimateResidual(
	.param .u64 .ptr .align 1 cudaEstimateResidual_param_0,
	.param .u64 .ptr .align 1 cudaEstimateResidual_param_1,
	.param .u64 .ptr .align 1 cudaEstimateResidual_param_2,
	.param .u32 cudaEstimateResidual_param_3,
	.param .u32 cudaEstimateResidual_param_4,
	.param .u32 cudaEstimateResidual_param_5
)
{
	.reg .pred 	%p<20>;
	.reg .b32 	%r<281>;
	.reg .b64 	%rd<19>;
	// demoted variable
	.shared .align 4 .b8 _ZZ20cudaEstimateResidualE6shared[3584];
	ld.param.u64 	%rd2, [cudaEstimateResidual_param_0];
	ld.param.u64 	%rd3, [cudaEstimateResidual_param_1];
	ld.param.u64 	%rd4, [cudaEstimateResidual_param_2];
	ld.param.u32 	%r53, [cudaEstimateResidual_param_3];
	ld.param.u32 	%r54, [cudaEstimateResidual_param_4];
	ld.param.u32 	%r55, [cudaEstimateResidual_param_5];
	cvta.to.global.u64 	%rd1, %rd4;
	mov.u32 	%r1, %tid.x;
	mov.u32 	%r2, %tid.y;
	mov.u32 	%r3, %ntid.x;
	mul.lo.s32 	%r4, %r2, %r3;
	add.s32 	%r5, %r4, %r1;
	setp.gt.u32 	%p1, %r1, 15;
	mov.u32 	%r56, _ZZ20cudaEstimateResidualE6shared;
	mad.lo.s32 	%r57, %r2, 192, %r56;
	add.s32 	%r6, %r57, 2048;
	shl.b32 	%r58, %r1, 2;
	add.s32 	%r7, %r6, %r58;
	@%p1 bra 	$L__BB2_2;
	mov.u32 	%r59, %ctaid.y;
	mov.u32 	%r60, %ntid.y;
	mad.lo.s32 	%r61, %r59, %r60, %r2;
	mul.wide.u32 	%rd5, %r61, 192;
	add.s64 	%rd6, %rd1, %rd5;
	mul.wide.u32 	%rd7, %r1, 4;
	add.s64 	%rd8, %rd6, %rd7;
	ld.global.u32 	%r62, [%rd8];
	st.shared.u32 	[%r7], %r62;
$L__BB2_2:
	bar.sync 	0;
	mov.u32 	%r8, %ctaid.x;
	mul.lo.s32 	%r9, %r55, %r8;
	sub.s32 	%r64, %r54, %r9;
	add.s32 	%r65, %r55, %r53;
	min.s32 	%r66, %r64, %r65;
	setp.ge.s32 	%p2, %r5, %r66;
	mov.b32 	%r262, 0;
	@%p2 bra 	$L__BB2_4;
	ld.shared.u32 	%r67, [_ZZ20cudaEstimateResidualE6shared+2052];
	add.s32 	%r68, %r9, %r5;
	add.s32 	%r69, %r68, %r67;
	cvta.to.global.u64 	%rd9, %rd3;
	mul.wide.s32 	%rd10, %r69, 4;
	add.s64 	%rd11, %rd9, %rd10;
	ld.global.u32 	%r262, [%rd11];
$L__BB2_4:
	shl.b32 	%r71, %r5, 2;
	add.s32 	%r12, %r56, %r71;
	st.shared.u32 	[%r12], %r262;
	mov.b32 	%r263, 0;
	st.shared.u32 	[%r12+1024], %r263;
	ld.shared.u32 	%r73, [%r6];
	add.s32 	%r74, %r9, %r73;
	sub.s32 	%r75, %r54, %r74;
	min.s32 	%r76, %r75, %r55;
	max.s32 	%r77, %r76, 0;
	setp.eq.s32 	%p3, %r73, 0;
	selp.b32 	%r13, 0, %r77, %p3;
	bar.sync 	0;
	setp.ge.u32 	%p4, %r1, %r53;
	@%p4 bra 	$L__BB2_6;
	mov.u32 	%r78, %ctaid.y;
	mov.u32 	%r79, %ntid.y;
	mad.lo.s32 	%r80, %r78, %r79, %r2;
	mul.wide.u32 	%rd12, %r80, 192;
	add.s64 	%rd13, %rd1, %rd12;
	mul.wide.u32 	%rd14, %r1, 4;
	add.s64 	%rd15, %rd13, %rd14;
	ld.global.u32 	%r263, [%rd15+64];
$L__BB2_6:
	st.shared.u32 	[%r7+64], %r263;
	setp.ne.s32 	%p5, %r13, 0;
	@%p5 bra 	$L__BB2_8;
	ld.shared.u32 	%r280, [%r12+1024];
	bra.uni 	$L__BB2_22;
$L__BB2_8:
	add.s32 	%r17, %r57, 2140;
	mov.u32 	%r264, %r1;
$L__BB2_9:
	ld.shared.u32 	%r19, [%r6];
	setp.lt.s32 	%p6, %r19, 1;
	mov.b32 	%r278, 0;
	mov.u32 	%r279, %r278;
	@%p6 bra 	$L__BB2_21;
	and.b32  	%r20, %r19, 7;
	setp.lt.u32 	%p7, %r19, 8;
	mov.b32 	%r273, 0;
	mov.u32 	%r278, %r273;
	@%p7 bra 	$L__BB2_13;
	and.b32  	%r273, %r19, 2147483640;
	shl.b32 	%r87, %r264, 2;
	add.s32 	%r89, %r56, %r87;
	add.s32 	%r267, %r89, 16;
	neg.s32 	%r266, %r273;
	mov.b32 	%r278, 0;
	mov.u32 	%r265, %r17;
$L__BB2_12:
	.pragma "nounroll";
	ld.shared.u32 	%r90, [%r267+-16];
	ld.shared.u32 	%r91, [%r265+-28];
	shl.b32 	%r92, %r90, 8;
	shr.s32 	%r93, %r92, 8;
	shl.b32 	%r94, %r91, 8;
	shr.s32 	%r95, %r94, 8;
	mad.lo.s32 	%r96, %r95, %r93, %r278;
	ld.shared.u32 	%r97, [%r267+-12];
	ld.shared.u32 	%r98, [%r265+-24];
	shl.b32 	%r99, %r97, 8;
	shr.s32 	%r100, %r99, 8;
	shl.b32 	%r101, %r98, 8;
	shr.s32 	%r102, %r101, 8;
	mad.lo.s32 	%r103, %r102, %r100, %r96;
	ld.shared.u32 	%r104, [%r267+-8];
	ld.shared.u32 	%r105, [%r265+-20];
	shl.b32 	%r106, %r104, 8;
	shr.s32 	%r107, %r106, 8;
	shl.b32 	%r108, %r105, 8;
	shr.s32 	%r109, %r108, 8;
	mad.lo.s32 	%r110, %r109, %r107, %r103;
	ld.shared.u32 	%r111, [%r267+-4];
	ld.shared.u32 	%r112, [%r265+-16];
	shl.b32 	%r113, %r111, 8;
	shr.s32 	%r114, %r113, 8;
	shl.b32 	%r115, %r112, 8;
	shr.s32 	%r116, %r115, 8;
	mad.lo.s32 	%r117, %r116, %r114, %r110;
	ld.shared.u32 	%r118, [%r267];
	ld.shared.u32 	%r119, [%r265+-12];
	shl.b32 	%r120, %r118, 8;
	shr.s32 	%r121, %r120, 8;
	shl.b32 	%r122, %r119, 8;
	shr.s32 	%r123, %r122, 8;
	mad.lo.s32 	%r124, %r123, %r121, %r117;
	ld.shared.u32 	%r125, [%r267+4];
	ld.shared.u32 	%r126, [%r265+-8];
	shl.b32 	%r127, %r125, 8;
	shr.s32 	%r128, %r127, 8;
	shl.b32 	%r129, %r126, 8;
	shr.s32 	%r130, %r129, 8;
	mad.lo.s32 	%r131, %r130, %r128, %r124;
	ld.shared.u32 	%r132, [%r267+8];
	ld.shared.u32 	%r133, [%r265+-4];
	shl.b32 	%r134, %r132, 8;
	shr.s32 	%r135, %r134, 8;
	shl.b32 	%r136, %r133, 8;
	shr.s32 	%r137, %r136, 8;
	mad.lo.s32 	%r138, %r137, %r135, %r131;
	ld.shared.u32 	%r139, [%r267+12];
	ld.shared.u32 	%r140, [%r265];
	shl.b32 	%r141, %r139, 8;
	shr.s32 	%r142, %r141, 8;
	shl.b32 	%r143, %r140, 8;
	shr.s32 	%r144, %r143, 8;
	mad.lo.s32 	%r278, %r144, %r142, %r138;
	add.s32 	%r267, %r267, 32;
	add.s32 	%r266, %r266, 8;
	add.s32 	%r265, %r265, 32;
	setp.ne.s32 	%p8, %r266, 0;
	@%p8 bra 	$L__BB2_12;
$L__BB2_13:
	setp.eq.s32 	%p9, %r20, 0;
	mov.u32 	%r279, %r19;
	@%p9 bra 	$L__BB2_21;
	and.b32  	%r35, %r19, 3;
	setp.lt.u32 	%p10, %r20, 4;
	@%p10 bra 	$L__BB2_16;
	add.s32 	%r146, %r273, %r264;
	shl.b32 	%r147, %r146, 2;
	add.s32 	%r149, %r56, %r147;
	ld.shared.u32 	%r150, [%r149];
	shl.b32 	%r151, %r273, 2;
	add.s32 	%r152, %r6, %r151;
	ld.shared.u32 	%r153, [%r152+64];
	shl.b32 	%r154, %r150, 8;
	shr.s32 	%r155, %r154, 8;
	shl.b32 	%r156, %r153, 8;
	shr.s32 	%r157, %r156, 8;
	mad.lo.s32 	%r158, %r157, %r155, %r278;
	ld.shared.u32 	%r159, [%r149+4];
	ld.shared.u32 	%r160, [%r152+68];
	shl.b32 	%r161, %r159, 8;
	shr.s32 	%r162, %r161, 8;
	shl.b32 	%r163, %r160, 8;
	shr.s32 	%r164, %r163, 8;
	mad.lo.s32 	%r165, %r164, %r162, %r158;
	ld.shared.u32 	%r166, [%r149+8];
	ld.shared.u32 	%r167, [%r152+72];
	shl.b32 	%r168, %r166, 8;
	shr.s32 	%r169, %r168, 8;
	shl.b32 	%r170, %r167, 8;
	shr.s32 	%r171, %r170, 8;
	mad.lo.s32 	%r172, %r171, %r169, %r165;
	ld.shared.u32 	%r173, [%r149+12];
	ld.shared.u32 	%r174, [%r152+76];
	shl.b32 	%r175, %r173, 8;
	shr.s32 	%r176, %r175, 8;
	shl.b32 	%r177, %r174, 8;
	shr.s32 	%r178, %r177, 8;
	mad.lo.s32 	%r278, %r178, %r176, %r172;
	add.s32 	%r273, %r273, 4;
$L__BB2_16:
	setp.eq.s32 	%p11, %r35, 0;
	mov.u32 	%r279, %r19;
	@%p11 bra 	$L__BB2_21;
	setp.eq.s32 	%p12, %r35, 1;
	@%p12 bra 	$L__BB2_19;
	add.s32 	%r180, %r273, %r264;
	shl.b32 	%r181, %r180, 2;
	add.s32 	%r183, %r56, %r181;
	ld.shared.u32 	%r184, [%r183];
	shl.b32 	%r185, %r273, 2;
	add.s32 	%r186, %r6, %r185;
	ld.shared.u32 	%r187, [%r186+64];
	shl.b32 	%r188, %r184, 8;
	shr.s32 	%r189, %r188, 8;
	shl.b32 	%r190, %r187, 8;
	shr.s32 	%r191, %r190, 8;
	mad.lo.s32 	%r192, %r191, %r189, %r278;
	ld.shared.u32 	%r193, [%r183+4];
	ld.shared.u32 	%r194, [%r186+68];
	shl.b32 	%r195, %r193, 8;
	shr.s32 	%r196, %r195, 8;
	shl.b32 	%r197, %r194, 8;
	shr.s32 	%r198, %r197, 8;
	mad.lo.s32 	%r278, %r198, %r196, %r192;
	add.s32 	%r273, %r273, 2;
$L__BB2_19:
	and.b32  	%r199, %r19, 1;
	setp.eq.b32 	%p13, %r199, 1;
	not.pred 	%p14, %p13;
	mov.u32 	%r279, %r19;
	@%p14 bra 	$L__BB2_21;
	add.s32 	%r200, %r273, %r264;
	shl.b32 	%r201, %r200, 2;
	add.s32 	%r203, %r56, %r201;
	ld.shared.u32 	%r204, [%r203];
	shl.b32 	%r205, %r273, 2;
	add.s32 	%r206, %r6, %r205;
	ld.shared.u32 	%r207, [%r206+64];
	shl.b32 	%r208, %r204, 8;
	shr.s32 	%r209, %r208, 8;
	shl.b32 	%r210, %r207, 8;
	shr.s32 	%r211, %r210, 8;
	mad.lo.s32 	%r278, %r211, %r209, %r278;
	mov.u32 	%r279, %r19;
$L__BB2_21:
	add.s32 	%r212, %r279, %r264;
	shl.b32 	%r213, %r212, 2;
	add.s32 	%r215, %r56, %r213;
	ld.shared.u32 	%r216, [%r215];
	ld.shared.u32 	%r217, [%r6+8];
	shr.s32 	%r218, %r278, %r217;
	sub.s32 	%r219, %r216, %r218;
	setp.lt.s32 	%p15, %r264, %r13;
	shl.b32 	%r220, %r219, 9;
	shr.s32 	%r221, %r219, 31;
	shr.s32 	%r222, %r220, 8;
	xor.b32  	%r223, %r222, %r221;
	selp.b32 	%r224, %r223, 0, %p15;
	ld.shared.u32 	%r225, [%r12+1024];
	add.s32 	%r280, %r224, %r225;
	st.shared.u32 	[%r12+1024], %r280;
	add.s32 	%r264, %r264, %r3;
	sub.s32 	%r226, %r264, %r1;
	setp.lt.u32 	%p16, %r226, %r13;
	@%p16 bra 	$L__BB2_9;
$L__BB2_22:
	ld.shared.u32 	%r227, [%r12+1088];
	add.s32 	%r228, %r280, %r227;
	ld.shared.u32 	%r229, [%r12+1056];
	add.s32 	%r230, %r229, %r228;
	ld.shared.u32 	%r231, [%r12+1040];
	add.s32 	%r232, %r231, %r230;
	ld.shared.u32 	%r233, [%r12+1032];
	add.s32 	%r234, %r233, %r232;
	ld.shared.u32 	%r235, [%r12+1028];
	add.s32 	%r236, %r235, %r234;
	st.shared.u32 	[%r12+1024], %r236;
	setp.gt.u32 	%p17, %r1, 14;
	selp.b32 	%r237, 8388607, 0, %p17;
	mad.lo.s32 	%r238, %r13, %r1, %r13;
	add.s32 	%r239, %r238, %r237;
	shl.b32 	%r240, %r4, 2;
	add.s32 	%r242, %r56, %r240;
	ld.shared.u32 	%r243, [%r242+1024];
	shr.u32 	%r244, %r13, 1;
	sub.s32 	%r245, %r243, %r244;
	shr.s32 	%r246, %r245, %r1;
	add.s32 	%r247, %r239, %r246;
	st.shared.u32 	[%r12+1024], %r247;
	bar.sync 	0;
	ld.shared.u32 	%r248, [%r12+1024];
	ld.shared.u32 	%r249, [%r12+1056];
	min.s32 	%r250, %r248, %r249;
	ld.shared.u32 	%r251, [%r12+1040];
	min.s32 	%r252, %r250, %r251;
	ld.shared.u32 	%r253, [%r12+1032];
	min.s32 	%r254, %r252, %r253;
	ld.shared.u32 	%r255, [%r12+1028];
	min.s32 	%r52, %r254, %r255;
	st.shared.u32 	[%r12+1024], %r52;
	setp.ne.s32 	%p18, %r1, 0;
	@%p18 bra 	$L__BB2_25;
	ld.shared.u32 	%r256, [%r6];
	setp.eq.s32 	%p19, %r256, 0;
	@%p19 bra 	$L__BB2_25;
	mov.u32 	%r257, %ctaid.y;
	mov.u32 	%r258, %ntid.y;
	mad.lo.s32 	%r259, %r257, %r258, %r2;
	mov.u32 	%r260, %nctaid.x;
	mad.lo.s32 	%r261, %r259, %r260, %r8;
	cvta.to.global.u64 	%rd16, %rd2;
	mul.wide.u32 	%rd17, %r261, 4;
	add.s64 	%rd18, %rd16, %rd17;
	st.global.u32 	[%rd18], %r52;
$L__BB2_25:
	ret;

}
	// .globl	cudaSumResidualChunks
.visible .entry cudaSumResidualChunks(
	.param .u64 .ptr .align 1 cudaSumResidualChunks_param_0,
	.param .u64 .ptr .align 1 cudaSumResidualChunks_param_1,
	.param .u64 .ptr .align 1 cudaSumResidualChunks_param_2,
	.param .u32 cudaSumResidualChunks_param_3,
	.param .u32 cudaSumResidualChunks_param_4
)
{
	.reg .pred 	%p<8>;
	.reg .b32 	%r<66>;
	.reg .b64 	%rd<13>;
	// demoted variable
	.shared .align 4 .b8 _ZZ21cudaSumResidualChunksE6shared[1152];
	ld.param.u64 	%rd1, [cudaSumResidualChunks_param_0];
	ld.param.u64 	%rd3, [cudaSumResidualChunks_param_1];
	ld.param.u64 	%rd2, [cudaSumResidualChunks_param_2];
	ld.param.u32 	%r10, [cudaSumResidualChunks_param_3];
	ld.param.u32 	%r11, [cudaSumResidualChunks_param_4];
	cvta.to.global.u64 	%rd4, %rd3;
	mov.u32 	%r1, %tid.x;
	mov.u32 	%r2, %ctaid.y;
	mul.wide.u32 	%rd5, %r2, 192;
	add.s64 	%rd6, %rd4, %rd5;
	ld.global.u32 	%r12, [%rd6];
	mov.u32 	%r3, %ctaid.x;
	mul.lo.s32 	%r4, %r11, %r3;
	add.s32 	%r13, %r4, %r12;
	sub.s32 	%r14, %r10, %r13;
	min.s32 	%r5, %r14, %r11;
	shl.b32 	%r15, %r1, 2;
	mov.u32 	%r16, _ZZ21cudaSumResidualChunksE6shared;
	sub.s32 	%r17, %r16, %r15;
	mov.b32 	%r65, 0;
	st.shared.u32 	[%r17+1020], %r65;
	setp.ge.s32 	%p1, %r1, %r5;
	@%p1 bra 	$L__BB3_2;
	cvta.to.global.u64 	%rd7, %rd2;
	shl.b32 	%r18, %r2, 13;
	or.b32  	%r19, %r18, %r1;
	add.s32 	%r20, %r19, %r4;
	mul.wide.u32 	%rd8, %r20, 4;
	add.s64 	%rd9, %rd7, %rd8;
	ld.global.u32 	%r65, [%rd9];
$L__BB3_2:
	shl.b32 	%r21, %r65, 1;
	shr.s32 	%r22, %r65, 31;
	xor.b32  	%r23, %r21, %r22;
	add.s32 	%r8, %r16, %r15;
	st.shared.u32 	[%r8], %r23;
	bar.sync 	0;
	setp.gt.u32 	%p2, %r1, 127;
	@%p2 bra 	$L__BB3_4;
	ld.shared.u32 	%r26, [%r8+512];
	ld.shared.u32 	%r27, [%r8];
	add.s32 	%r28, %r27, %r26;
	st.shared.u32 	[%r8], %r28;
$L__BB3_4:
	bar.sync 	0;
	setp.gt.u32 	%p3, %r1, 63;
	@%p3 bra 	$L__BB3_6;
	ld.shared.u32 	%r29, [%r8+256];
	ld.shared.u32 	%r30, [%r8];
	add.s32 	%r31, %r30, %r29;
	st.shared.u32 	[%r8], %r31;
$L__BB3_6:
	bar.sync 	0;
	setp.gt.u32 	%p4, %r1, 31;
	@%p4 bra 	$L__BB3_8;
	ld.shared.u32 	%r32, [%r8+128];
	ld.shared.u32 	%r33, [%r8];
	add.s32 	%r34, %r33, %r32;
	st.shared.u32 	[%r8], %r34;
$L__BB3_8:
	setp.gt.u32 	%p5, %r1, 31;
	bar.sync 	0;
	ld.shared.u32 	%r35, [%r8+64];
	ld.shared.u32 	%r36, [%r8];
	add.s32 	%r37, %r36, %r35;
	ld.shared.u32 	%r38, [%r8+32];
	add.s32 	%r39, %r38, %r37;
	ld.shared.u32 	%r40, [%r8+16];
	add.s32 	%r41, %r40, %r39;
	ld.shared.u32 	%r42, [%r8+8];
	add.s32 	%r43, %r42, %r41;
	ld.shared.u32 	%r44, [%r8+4];
	add.s32 	%r45, %r44, %r43;
	st.shared.u32 	[%r8], %r45;
	@%p5 bra 	$L__BB3_11;
	setp.gt.u32 	%p6, %r1, 14;
	selp.b32 	%r46, 8388607, 0, %p6;
	mad.lo.s32 	%r47, %r5, %r1, %r5;
	add.s32 	%r48, %r47, %r46;
	ld.shared.u32 	%r49, [_ZZ21cudaSumResidualChunksE6shared];
	shr.s32 	%r50, %r5, 1;
	sub.s32 	%r51, %r49, %r50;
	shr.s32 	%r52, %r51, %r1;
	add.s32 	%r53, %r48, %r52;
	ld.shared.u32 	%r54, [%r8+1056];
	min.s32 	%r55, %r53, %r54;
	ld.shared.u32 	%r56, [%r8+1040];
	min.s32 	%r57, %r55, %r56;
	ld.shared.u32 	%r58, [%r8+1032];
	min.s32 	%r59, %r57, %r58;
	ld.shared.u32 	%r60, [%r8+1028];
	min.s32 	%r61, %r59, %r60;
	st.shared.u32 	[%r8+1024], %r61;
	setp.ne.s32 	%p7, %r1, 0;
	@%p7 bra 	$L__BB3_11;
	ld.shared.u32 	%r62, [_ZZ21cudaSumResidualChunksE6shared+1024];
	mov.u32 	%r63, %nctaid.x;
	mad.lo.s32 	%r64, %r2, %r63, %r3;
	cvta.to.global.u64 	%rd10, %rd1;
	mul.wide.u32 	%rd11, %r64, 4;
	add.s64 	%rd12, %rd10, %rd11;
	st.global.u32 	[%rd12], %r62;
$L__BB3_11:
	ret;

}
	// .globl	cudaSumResidual
.visible .entry cudaSumResidual(
	.param .u64 .ptr .align 1 cudaSumResidual_param_0,
	.param .u64 .ptr .align 1 cudaSumResidual_param_1,
	.param .u32 cudaSumResidual_param_2,
	.param .u32 cudaSumResidual_param_3
)
{
	.reg .pred 	%p<5>;
	.reg .b32 	%r<31>;
	.reg .b64 	%rd<13>;
	// demoted variable
	.shared .align 4 .b8 _ZZ15cudaSumResidualE6shared[1216];
	ld.param.u64 	%rd3, [cudaSumResidual_param_0];
	ld.param.u64 	%rd2, [cudaSumResidual_param_1];
	ld.param.u32 	%r5, [cudaSumResidual_param_3];
	cvta.to.global.u64 	%rd1, %rd3;
	mov.u32 	%r1, %tid.x;
	setp.gt.u32 	%p1, %r1, 47;
	shl.b32 	%r6, %r1, 2;
	mov.u32 	%r7, _ZZ15cudaSumResidualE6shared;
	add.s32 	%r8, %r7, %r6;
	add.s32 	%r2, %r8, 1024;
	@%p1 bra 	$L__BB4_2;
	mov.u32 	%r9, %ctaid.y;
	mul.wide.u32 	%rd4, %r9, 192;
	add.s64 	%rd5, %rd1, %rd4;
	mul.wide.u32 	%rd6, %r1, 4;
	add.s64 	%rd7, %rd5, %rd6;
	ld.global.u32 	%r10, [%rd7];
	st.shared.u32 	[%r2], %r10;
$L__BB4_2:
	bar.sync 	0;
	setp.ge.s32 	%p2, %r1, %r5;
	mov.b32 	%r30, 0;
	@%p2 bra 	$L__BB4_4;
	mov.u32 	%r12, %ctaid.y;
	mad.lo.s32 	%r13, %r5, %r12, %r1;
	cvta.to.global.u64 	%rd8, %rd2;
	mul.wide.u32 	%rd9, %r13, 4;
	add.s64 	%rd10, %rd8, %rd9;
	ld.global.u32 	%r30, [%rd10];
$L__BB4_4:
	st.shared.u32 	[%r2+-1024], %r30;
	bar.sync 	0;
	setp.gt.u32 	%p3, %r1, 31;
	@%p3 bra 	$L__BB4_6;
	ld.shared.u32 	%r14, [%r2+-896];
	ld.shared.u32 	%r15, [%r2+-1024];
	add.s32 	%r16, %r15, %r14;
	st.shared.u32 	[%r2+-1024], %r16;
$L__BB4_6:
	bar.sync 	0;
	ld.shared.u32 	%r17, [%r2+-960];
	ld.shared.u32 	%r18, [%r2+-1024];
	add.s32 	%r19, %r18, %r17;
	ld.shared.u32 	%r20, [%r2+-992];
	add.s32 	%r21, %r20, %r19;
	ld.shared.u32 	%r22, [%r2+-1008];
	add.s32 	%r23, %r22, %r21;
	ld.shared.u32 	%r24, [%r2+-1016];
	add.s32 	%r25, %r24, %r23;
	ld.shared.u32 	%r26, [%r2+-1020];
	add.s32 	%r27, %r26, %r25;
	st.shared.u32 	[%r2+-1024], %r27;
	setp.ne.s32 	%p4, %r1, 0;
	@%p4 bra 	$L__BB4_8;
	ld.shared.u32 	%r28, [_ZZ15cudaSumResidualE6shared];
	mov.u32 	%r29, %ctaid.y;
	mul.wide.u32 	%rd11, %r29, 192;
	add.s64 	%rd12, %rd1, %rd11;
	st.global.u32 	[%rd12+16], %r28;
$L__BB4_8:
	ret;

}
	// .globl	cudaEncodeResidual
.visible .entry cudaEncodeResidual(
	.param .u64 .ptr .align 1 cudaEncodeResidual_param_0,
	.param .u64 .ptr .align 1 cudaEncodeResidual_param_1,
	.param .u64 .ptr .align 1 cudaEncodeResidual_param_2,
	.param .u32 cudaEncodeResidual_param_3,
	.param .u32 cudaEncodeResidual_param_4
)
{


	bar.sync 	0;
	ret;

}


// ===== COMPILED SASS (sm_100) =====

	.target	sm_100

	.elftype	@"ET_EXEC"


//--------------------- .note.nv.tkinfo           --------------------------
	.section	.note.nv.tkinfo,"",@"SHT_NOTE"
	.sectionflags	@"SHF_NOTE_NV_TKINFO"
	.tkinfo
        /*0018*/ 	.word	0x00000002
        /*0030*/ 	.string	""
        /*0030*/ 	.string	"ptxas"
        /*0030*/ 	.string	"Cuda compilation tools, release 13.0, V13.0.88"
        /*0030*/ 	.string	"Build cuda_13.0.r13.0/compiler.36424714_0"
        /*0030*/ 	.string	"-arch sm_100 -m 64 "



//--------------------- .note.nv.cuinfo           --------------------------
	.section	.note.nv.cuinfo,"",@"SHT_NOTE"
	.sectionflags	@"SHF_NOTE_NV_CUINFO"
        /*0018*/ 	.short	0x0002
        /*001a*/ 	.short	0x0064
        /*001c*/ 	.short	0x0082
	.zero		2


//--------------------- .nv.info                  --------------------------
	.section	.nv.info,"",@"SHT_CUDA_INFO"
	.align	4


	//----- nvinfo : EIATTR_REGCOUNT
	.align		4
        /*0000*/ 	.byte	0x04, 0x2f
        /*0002*/ 	.short	(.L_1 - .L_0)
	.align		4
.L_0:
        /*0004*/ 	.word	index@(cudaComputeAutocor)
        /*0008*/ 	.word	0x00000016


	//----- nvinfo : EIATTR_FRAME_SIZE
	.align		4
.L_1:
        /*000c*/ 	.byte	0x04, 0x11
        /*000e*/ 	.short	(.L_3 - .L_2)
	.align		4
.L_2:
        /*0010*/ 	.word	index@(cudaComputeAutocor)
        /*0014*/ 	.word	0x00000000


	//----- nvinfo : EIATTR_REGCOUNT
	.align		4
.L_3:
        /*0018*/ 	.byte	0x04, 0x2f
        /*001a*/ 	.short	(.L_5 - .L_4)
	.align		4
.L_4:
        /*001c*/ 	.word	index@(cudaComputeLPC)
        /*0020*/ 	.word	0x00000020


	//----- nvinfo : EIATTR_FRAME_SIZE
	.align		4
.L_5:
        /*0024*/ 	.byte	0x04, 0x11
        /*0026*/ 	.short	(.L_7 - .L_6)
	.align		4
.L_6:
        /*0028*/ 	.word	index@($__internal_0_$__cuda_sm3x_div_rn_noftz_f32_slowpath)
        /*002c*/ 	.word	0x00000000


	//----- nvinfo : EIATTR_FRAME_SIZE
	.align		4
.L_7:
        /*0030*/ 	.byte	0x04, 0x11
        /*0032*/ 	.short	(.L_9 - .L_8)
	.align		4
.L_8:
        /*0034*/ 	.word	index@(cudaComputeLPC)
        /*0038*/ 	.word	0x00000000


	//----- nvinfo : EIATTR_REGCOUNT
	.align		4
.L_9:
        /*003c*/ 	.byte	0x04, 0x2f
        /*003e*/ 	.short	(.L_11 - .L_10)
	.align		4
.L_10:
        /*0040*/ 	.word	index@(cudaEstimateResidual)
        /*0044*/ 	.word	0x0000001d


	//----- nvinfo : EIATTR_FRAME_SIZE
	.align		4
.L_11:
        /*0048*/ 	.byte	0x04, 0x11
        /*004a*/ 	.short	(.L_13 - .L_12)
	.align		4
.L_12:
        /*004c*/ 	.word	index@(cudaEstimateResidual)
        /*0050*/ 	.word	0x00000000


	//----- nvinfo : EIATTR_REGCOUNT
	.align		4
.L_13:
        /*0054*/ 	.byte	0x04, 0x2f
        /*0056*/ 	.short	(.L_15 - .L_14)
	.align		4
.L_14:
        /*0058*/ 	.word	index@(cudaSumResidualChunks)
        /*005c*/ 	.word	0x00000010


	//----- nvinfo : EIATTR_FRAME_SIZE
	.align		4
.L_15:
        /*0060*/ 	.byte	0x04, 0x11
        /*0062*/ 	.short	(.L_17 - .L_16)
	.align		4
.L_16:
        /*0064*/ 	.word	index@(cudaSumResidualChunks)
        /*0068*/ 	.word	0x00000000


	//----- nvinfo : EIATTR_REGCOUNT
	.align		4
.L_17:
        /*006c*/ 	.byte	0x04, 0x2f
        /*006e*/ 	.short	(.L_19 - .L_18)
	.align		4
.L_18:
        /*0070*/ 	.word	index@(cudaSumResidual)
        /*0074*/ 	.word	0x00000010


	//----- nvinfo : EIATTR_FRAME_SIZE
	.align		4
.L_19:
        /*0078*/ 	.byte	0x04, 0x11
        /*007a*/ 	.short	(.L_21 - .L_20)
	.align		4
.L_20:
        /*007c*/ 	.word	index@(cudaSumResidual)
        /*0080*/ 	.word	0x00000000


	//----- nvinfo : EIATTR_REGCOUNT
	.align		4
.L_21:
        /*0084*/ 	.byte	0x04, 0x2f
        /*0086*/ 	.short	(.L_23 - .L_22)
	.align		4
.L_22:
        /*0088*/ 	.word	index@(cudaEncodeResidual)
        /*008c*/ 	.word	0x00000004


	//----- nvinfo : EIATTR_FRAME_SIZE
	.align		4
.L_23:
        /*0090*/ 	.byte	0x04, 0x11
        /*0092*/ 	.short	(.L_25 - .L_24)
	.align		4
.L_24:
        /*0094*/ 	.word	index@(cudaEncodeResidual)
        /*0098*/ 	.word	0x00000000


	//----- nvinfo : EIATTR_MIN_STACK_SIZE
	.align		4
.L_25:
        /*009c*/ 	.byte	0x04, 0x12
        /*009e*/ 	.short	(.L_27 - .L_26)
	.align		4
.L_26:
        /*00a0*/ 	.word	index@(cudaEncodeResidual)
        /*00a4*/ 	.word	0x00000000


	//----- nvinfo : EIATTR_MIN_STACK_SIZE
	.align		4
.L_27:
        /*00a8*/ 	.byte	0x04, 0x12
        /*00aa*/ 	.short	(.L_29 - .L_28)
	.align		4
.L_28:
        /*00ac*/ 	.word	index@(cudaSumResidual)
        /*00b0*/ 	.word	0x00000000


	//----- nvinfo : EIATTR_MIN_STACK_SIZE
	.align		4
.L_29:
        /*00b4*/ 	.byte	0x04, 0x12
        /*00b6*/ 	.short	(.L_31 - .L_30)
	.align		4
.L_30:
        /*00b8*/ 	.word	index@(cudaSumResidualChunks)
        /*00bc*/ 	.word	0x00000000


	//----- nvinfo : EIATTR_MIN_STACK_SIZE
	.align		4
.L_31:
        /*00c0*/ 	.byte	0x04, 0x12
        /*00c2*/ 	.short	(.L_33 - .L_32)
	.align		4
.L_32:
        /*00c4*/ 	.word	index@(cudaEstimateResidual)
        /*00c8*/ 	.word	0x00000000


	//----- nvinfo : EIATTR_MIN_STACK_SIZE
	.align		4
.L_33:
        /*00cc*/ 	.byte	0x04, 0x12
        /*00ce*/ 	.short	(.L_35 - .L_34)
	.align		4
.L_34:
        /*00d0*/ 	.word	index@(cudaComputeLPC)
        /*00d4*/ 	.word	0x00000000


	//----- nvinfo : EIATTR_MIN_STACK_SIZE
	.align		4
.L_35:
        /*00d8*/ 	.byte	0x04, 0x12
        /*00da*/ 	.short	(.L_37 - .L_36)
	.align		4
.L_36:
        /*00dc*/ 	.word	index@(cudaComputeAutocor)
        /*00e0*/ 	.word	0x00000000
.L_37:


//--------------------- .nv.compat                --------------------------
	.section	.nv.compat,"",@"SHT_CUDA_COMPAT_INFO"
	.align	4
        /*0000*/ 	.byte	0x02, 0x09, 0x00, 0x00, 0x02, 0x02, 0x01, 0x00, 0x02, 0x05, 0x05, 0x00, 0x03, 0x07, 0x01, 0x01
        /*0010*/ 	.byte	0x02, 0x03, 0x00, 0x00, 0x02, 0x06, 0x01, 0x00, 0x04, 0x0b, 0x08, 0x00, 0x01, 0x00, 0x00, 0x00
        /*0020*/ 	.byte	0x00, 0x00, 0x00, 0x00


//--------------------- .nv.info.cudaEncodeResidual --------------------------
	.section	.nv.info.cudaEncodeResidual,"",@"SHT_CUDA_INFO"
	.sectionflags	@""
	.align	4


	//----- nvinfo : EIATTR_CUDA_API_VERSION
	.align		4
        /*0000*/ 	.byte	0x04, 0x37
        /*0002*/ 	.short	(.L_39 - .L_38)
.L_38:
        /*0004*/ 	.word	0x00000082


	//----- nvinfo : EIATTR_KPARAM_INFO
	.align		4
.L_39:
        /*0008*/ 	.byte	0x04, 0x17
        /*000a*/ 	.short	(.L_41 - .L_40)
.L_40:
        /*000c*/ 	.word	0x00000000
        /*0010*/ 	.short	0x0004
        /*0012*/ 	.short	0x001c
        /*0014*/ 	.byte	0x00, 0xf0, 0x11, 0x00


	//----- nvinfo : EIATTR_KPARAM_INFO
	.align		4
.L_41:
        /*0018*/ 	.byte	0x04, 0x17
        /*001a*/ 	.short	(.L_43 - .L_42)
.L_42:
        /*001c*/ 	.word	0x00000000
        /*0020*/ 	.short	0x0003
        /*0022*/ 	.short	0x0018
        /*0024*/ 	.byte	0x00, 0xf0, 0x11, 0x00


	//----- nvinfo : EIATTR_KPARAM_INFO
	.align		4
.L_43:
        /*0028*/ 	.byte	0x04, 0x17
        /*002a*/ 	.short	(.L_45 - .L_44)
.L_44:
        /*002c*/ 	.word	0x00000000
        /*0030*/ 	.short	0x0002
        /*0032*/ 	.short	0x0010
        /*0034*/ 	.byte	0x00, 0xf5, 0x21, 0x00


	//----- nvinfo : EIATTR_KPARAM_INFO
	.align		4
.L_45:
        /*0038*/ 	.byte	0x04, 0x17
        /*003a*/ 	.short	(.L_47 - .L_46)
.L_46:
        /*003c*/ 	.word	0x00000000
        /*0040*/ 	.short	0x0001
        /*0042*/ 	.short	0x0008
        /*0044*/ 	.byte	0x00, 0xf5, 0x21, 0x00


	//----- nvinfo : EIATTR_KPARAM_INFO
	.align		4
.L_47:
        /*0048*/ 	.byte	0x04, 0x17
        /*004a*/ 	.short	(.L_49 - .L_48)
.L_48:
        /*004c*/ 	.word	0x00000000
        /*0050*/ 	.short	0x0000
        /*0052*/ 	.short	0x0000
        /*0054*/ 	.byte	0x00, 0xf5, 0x21, 0x00


	//----- nvinfo : EIATTR_SPARSE_MMA_MASK
	.align		4
.L_49:
        /*0058*/ 	.byte	0x03, 0x50
        /*005a*/ 	.short	0x0000


	//----- nvinfo : EIATTR_MAXREG_COUNT
	.align		4
        /*005c*/ 	.byte	0x03, 0x1b
        /*005e*/ 	.short	0x00ff


	//----- nvinfo : EIATTR_NUM_BARRIERS
	.align		4
        /*0060*/ 	.byte	0x02, 0x4c
        /*0062*/ 	.byte	0x01
	.zero		1


	//----- nvinfo : EIATTR_MERCURY_ISA_VERSION
	.align		4
        /*0064*/ 	.byte	0x03, 0x5f
        /*0066*/ 	.short	0x0101


	//----- nvinfo : EIATTR_VRC_CTA_INIT_COUNT
	.align		4
        /*0068*/ 	.byte	0x02, 0x4a
	.zero		1
	.zero		1


	//----- nvinfo : EIATTR_EXIT_INSTR_OFFSETS
	.align		4
        /*006c*/ 	.byte	0x04, 0x1c
        /*006e*/ 	.short	(.L_51 - .L_50)


	//   ....[0]....
.L_50:
        /*0070*/ 	.word	0x00000020


	//----- nvinfo : EIATTR_CBANK_PARAM_SIZE
	.align		4
.L_51:
        /*0074*/ 	.byte	0x03, 0x19
        /*0076*/ 	.short	0x0020


	//----- nvinfo : EIATTR_PARAM_CBANK
	.align		4
        /*0078*/ 	.byte	0x04, 0x0a
        /*007a*/ 	.short	(.L_53 - .L_52)
	.align		4
.L_52:
        /*007c*/ 	.word	index@(.nv.constant0.cudaEncodeResidual)
        /*0080*/ 	.short	0x0380
        /*0082*/ 	.short	0x0020


	//----- nvinfo : EIATTR_SW_WAR
	.align		4
.L_53:
        /*0084*/ 	.byte	0x04, 0x36
        /*0086*/ 	.short	(.L_55 - .L_54)
.L_54:
        /*0088*/ 	.word	0x00000008
.L_55:


//--------------------- .nv.info.cudaSumResidual  --------------------------
	.section	.nv.info.cudaSumResidual,"",@"SHT_CUDA_INFO"
	.sectionflags	@""
	.align	4


	//----- nvinfo : EIATTR_CUDA_API_VERSION
	.align		4
        /*0000*/ 	.byte	0x04, 0x37
        /*0002*/ 	.short	(.L_57 - .L_56)
.L_56:
        /*0004*/ 	.word	0x00000082


	//----- nvinfo : EIATTR_KPARAM_INFO
	.align		4
.L_57:
        /*0008*/ 	.byte	0x04, 0x17
        /*000a*/ 	.short	(.L_59 - .L_58)
.L_58:
        /*000c*/ 	.word	0x00000000
        /*0010*/ 	.short	0x0003
        /*0012*/ 	.short	0x0014
        /*0014*/ 	.byte	0x00, 0xf0, 0x11, 0x00


	//----- nvinfo : EIATTR_KPARAM_INFO
	.align		4
.L_59:
        /*0018*/ 	.byte	0x04, 0x17
        /*001a*/ 	.short	(.L_61 - .L_60)
.L_60:
        /*001c*/ 	.word	0x00000000
        /*0020*/ 	.short	0x0002
        /*0022*/ 	.short	0x0010
        /*0024*/ 	.byte	0x00, 0xf0, 0x11, 0x00


	//----- nvinfo : EIATTR_KPARAM_INFO
	.align		4
.L_61:
        /*0028*/ 	.byte	0x04, 0x17
        /*002a*/ 	.short	(.L_63 - .L_62)
.L_62:
        /*002c*/ 	.word	0x00000000
        /*0030*/ 	.short	0x0001
        /*0032*/ 	.short	0x0008
        /*0034*/ 	.byte	0x00, 0xf5, 0x21, 0x00


	//----- nvinfo : EIATTR_KPARAM_INFO
	.align		4
.L_63:
        /*0038*/ 	.byte	0x04, 0x17
        /*003a*/ 	.short	(.L_65 - .L_64)
.L_64:
        /*003c*/ 	.word	0x00000000
        /*0040*/ 	.short	0x0000
        /*0042*/ 	.short	0x0000
        /*0044*/ 	.byte	0x00, 0xf5, 0x21, 0x00


	//----- nvinfo : EIATTR_SPARSE_MMA_MASK
	.align		4
.L_65:
        /*0048*/ 	.byte	0x03, 0x50
        /*004a*/ 	.short	0x0000


	//----- nvinfo : EIATTR_MAXREG_COUNT
	.align		4
        /*004c*/ 	.byte	0x03, 0x1b
        /*004e*/ 	.short	0x00ff


	//----- nvinfo : EIATTR_NUM_BARRIERS
	.align		4
        /*0050*/ 	.byte	0x02, 0x4c
        /*0052*/ 	.byte	0x01
	.zero		1


	//----- nvinfo : EIATTR_MERCURY_ISA_VERSION
	.align		4
        /*0054*/ 	.byte	0x03, 0x5f
        /*0056*/ 	.short	0x0101


	//----- nvinfo : EIATTR_VRC_CTA_INIT_COUNT
	.align		4
        /*0058*/ 	.byte	0x02, 0x4a
	.zero		1
	.zero		1


	//----- nvinfo : EIATTR_EXIT_INSTR_OFFSETS
	.align		4
        /*005c*/ 	.byte	0x04, 0x1c
        /*005e*/ 	.short	(.L_67 - .L_66)


	//   ....[0]....
.L_66:
        /*0060*/ 	.word	0x000002d0


	//   ....[1]....
        /*0064*/ 	.word	0x00000330


	//----- nvinfo : EIATTR_CRS_STACK_SIZE
	.align		4
.L_67:
        /*0068*/ 	.byte	0x04, 0x1e
        /*006a*/ 	.short	(.L_69 - .L_68)
.L_68:
        /*006c*/ 	.word	0x00000000


	//----- nvinfo : EIATTR_CBANK_PARAM_SIZE
	.align		4
.L_69:
        /*0070*/ 	.byte	0x03, 0x19
        /*0072*/ 	.short	0x0018


	//----- nvinfo : EIATTR_PARAM_CBANK
	.align		4
        /*0074*/ 	.byte	0x04, 0x0a
        /*0076*/ 	.short	(.L_71 - .L_70)
	.align		4
.L_70:
        /*0078*/ 	.word	index@(.nv.constant0.cudaSumResidual)
        /*007c*/ 	.short	0x0380
        /*007e*/ 	.short	0x0018


	//----- nvinfo : EIATTR_SW_WAR
	.align		4
.L_71:
        /*0080*/ 	.byte	0x04, 0x36
        /*0082*/ 	.short	(.L_73 - .L_72)
.L_72:
        /*0084*/ 	.word	0x00000008
.L_73:


//--------------------- .nv.info.cudaSumResidualChunks --------------------------
	.section	.nv.info.cudaSumResidualChunks,"",@"SHT_CUDA_INFO"
	.sectionflags	@""
	.align	4


	//----- nvinfo : EIATTR_CUDA_API_VERSION
	.align		4
        /*0000*/ 	.byte	0x04, 0x37
        /*0002*/ 	.short	(.L_75 - .L_74)
.L_74:
        /*0004*/ 	.word	0x00000082


	//----- nvinfo : EIATTR_KPARAM_INFO
	.align		4
.L_75:
        /*0008*/ 	.byte	0x04, 0x17
        /*000a*/ 	.short	(.L_77 - .L_76)
.L_76:
        /*000c*/ 	.word	0x00000000
        /*0010*/ 	.short	0x0004
        /*0012*/ 	.short	0x001c
        /*0014*/ 	.byte	0x00, 0xf0, 0x11, 0x00


	//----- nvinfo : EIATTR_KPARAM_INFO
	.align		4
.L_77:
        /*0018*/ 	.byte	0x04, 0x17
        /*001a*/ 	.short	(.L_79 - .L_78)
.L_78:
        /*001c*/ 	.word	0x00000000
        /*0020*/ 	.short	0x0003
        /*0022*/ 	.short	0x0018
        /*0024*/ 	.byte	0x00, 0xf0, 0x11, 0x00


	//----- nvinfo : EIATTR_KPARAM_INFO
	.align		4
.L_79:
        /*0028*/ 	.byte	0x04, 0x17
        /*002a*/ 	.short	(.L_81 - .L_80)
.L_80:
        /*002c*/ 	.word	0x00000000
        /*0030*/ 	.short	0x0002
        /*0032*/ 	.short	0x0010
        /*0034*/ 	.byte	0x00, 0xf5, 0x21, 0x00


	//----- nvinfo : EIATTR_KPARAM_INFO
	.align		4
.L_81:
        /*0038*/ 	.byte	0x04, 0x17
        /*003a*/ 	.short	(.L_83 - .L_82)
.L_82:
        /*003c*/ 	.word	0x00000000
        /*0040*/ 	.short	0x0001
        /*0042*/ 	.short	0x0008
        /*0044*/ 	.byte	0x00, 0xf5, 0x21, 0x00


	//----- nvinfo : EIATTR_KPARAM_INFO
	.align		4
.L_83:
        /*0048*/ 	.byte	0x04, 0x17
        /*004a*/ 	.short	(.L_85 - .L_84)
.L_84:
        /*004c*/ 	.word	0x00000000
        /*0050*/ 	.short	0x0000
        /*0052*/ 	.short	0x0000
        /*0054*/ 	.byte	0x00, 0xf5, 0x21, 0x00


	//----- nvinfo : EIATTR_SPARSE_MMA_MASK
	.align		4
.L_85:
        /*0058*/ 	.byte	0x03, 0x50
        /*005a*/ 	.short	0x0000


	//----- nvinfo : EIATTR_MAXREG_COUNT
	.align		4
        /*005c*/ 	.byte	0x03, 0x1b
        /*005e*/ 	.short	0x00ff


	//----- nvinfo : EIATTR_NUM_BARRIERS
	.align		4
        /*0060*/ 	.byte	0x02, 0x4c
        /*0062*/ 	.byte	0x01
	.zero		1


	//----- nvinfo : EIATTR_MERCURY_ISA_VERSION
	.align		4
        /*0064*/ 	.byte	0x03, 0x5f
        /*0066*/ 	.short	0x0101


	//----- nvinfo : EIATTR_VRC_CTA_INIT_COUNT
	.align		4
        /*0068*/ 	.byte	0x02, 0x4a
	.zero		1
	.zero		1


	//----- nvinfo : EIATTR_EXIT_INSTR_OFFSETS
	.align		4
        /*006c*/ 	.byte	0x04, 0x1c
        /*006e*/ 	.short	(.L_87 - .L_86)


	//   ....[0]....
.L_86:
        /*0070*/ 	.word	0x000003b0


	//   ....[1]....
        /*0074*/ 	.word	0x000004d0


	//   ....[2]....
        /*0078*/ 	.word	0x00000540


	//----- nvinfo : EIATTR_CBANK_PARAM_SIZE
	.align		4
.L_87:
        /*007c*/ 	.byte	0x03, 0x19
        /*007e*/ 	.short	0x0020


	//----- nvinfo : EIATTR_PARAM_CBANK
	.align		4
        /*0080*/ 	.byte	0x04, 0x0a
        /*0082*/ 	.short	(.L_89 - .L_88)
	.align		4
.L_88:
        /*0084*/ 	.word	index@(.nv.constant0.cudaSumResidualChunks)
        /*0088*/ 	.short	0x0380
        /*008a*/ 	.short	0x0020


	//----- nvinfo : EIATTR_SW_WAR
	.align		4
.L_89:
        /*008c*/ 	.byte	0x04, 0x36
        /*008e*/ 	.short	(.L_91 - .L_90)
.L_90:
        /*0090*/ 	.word	0x00000008
.L_91:


//--------------------- .nv.info.cudaEstimateResidual --------------------------
	.section	.nv.info.cudaEstimateResidual,"",@"SHT_CUDA_INFO"
	.sectionflags	@""
	.align	4


	//----- nvinfo : EIATTR_CUDA_API_VERSION
	.align		4
        /*0000*/ 	.byte	0x04, 0x37
        /*0002*/ 	.short	(.L_93 - .L_92)
.L_92:
        /*0004*/ 	.word	0x00000082


	//----- nvinfo : EIATTR_KPARAM_INFO
	.align		4
.L_93:
        /*0008*/ 	.byte	0x04, 0x17
        /*000a*/ 	.short	(.L_95 - .L_94)
.L_94:
        /*000c*/ 	.word	0x00000000
        /*0010*/ 	.short	0x0005
        /*0012*/ 	.short	0x0020
        /*0014*/ 	.byte	0x00, 0xf0, 0x11, 0x00


	//----- nvinfo : EIATTR_KPARAM_INFO
	.align		4
.L_95:
        /*0018*/ 	.byte	0x04, 0x17
        /*001a*/ 	.short	(.L_97 - .L_96)
.L_96:
        /*001c*/ 	.word	0x00000000
        /*0020*/ 	.short	0x0004
        /*0022*/ 	.short	0x001c
        /*0024*/ 	.byte	0x00, 0xf0, 0x11, 0x00


	//----- nvinfo : EIATTR_KPARAM_INFO
	.align		4
.L_97:
        /*0028*/ 	.byte	0x04, 0x17
        /*002a*/ 	.short	(.L_99 - .L_98)
.L_98:
        /*002c*/ 	.word	0x00000000
        /*0030*/ 	.short	0x0003
        /*0032*/ 	.short	0x0018
        /*0034*/ 	.byte	0x00, 0xf0, 0x11, 0x00


	//----- nvinfo : EIATTR_KPARAM_INFO
	.align		4
.L_99:
        /*0038*/ 	.byte	0x04, 0x17
        /*003a*/ 	.short	(.L_101 - .L_100)
.L_100:
        /*003c*/ 	.word	0x00000000
        /*0040*/ 	.short	0x0002
        /*0042*/ 	.short	0x0010
        /*0044*/ 	.byte	0x00, 0xf5, 0x21, 0x00


	//----- nvinfo : EIATTR_KPARAM_INFO
	.align		4
.L_101:
        /*0048*/ 	.byte	0x04, 0x17
        /*004a*/ 	.short	(.L_103 - .L_102)
.L_102:
        /*004c*/ 	.word	0x00000000
        /*0050*/ 	.short	0x0001
        /*0052*/ 	.short	0x0008
        /*0054*/ 	.byte	0x00, 0xf5, 0x21, 0x00


	//----- nvinfo : EIATTR_KPARAM_INFO
	.align		4
.L_103:
        /*0058*/ 	.byte	0x04, 0x17
        /*005a*/ 	.short	(.L_105 - .L_104)
.L_104:
        /*005c*/ 	.word	0x00000000
        /*0060*/ 	.short	0x0000
        /*0062*/ 	.short	0x0000
        /*0064*/ 	.byte	0x00, 0xf5, 0x21, 0x00


	//----- nvinfo : EIATTR_SPARSE_MMA_MASK
	.align		4
.L_105:
        /*0068*/ 	.byte	0x03, 0x50
        /*006a*/ 	.short	0x0000


	//----- nvinfo : EIATTR_MAXREG_COUNT
	.align		4
        /*006c*/ 	.byte	0x03, 0x1b
        /*006e*/ 	.short	0x00ff


	//----- nvinfo : EIATTR_NUM_BARRIERS
	.align		4
        /*0070*/ 	.byte	0x02, 0x4c
        /*0072*/ 	.byte	0x01
	.zero		1


	//----- nvinfo : EIATTR_MERCURY_ISA_VERSION
	.align		4
        /*0074*/ 	.byte	0x03, 0x5f
        /*0076*/ 	.short	0x0101


	//----- nvinfo : EIATTR_VRC_CTA_INIT_COUNT
	.align		4
        /*0078*/ 	.byte	0x02, 0x4a
	.zero		1
	.zero		1


	//----- nvinfo : EIATTR_EXIT_INSTR_OFFSETS
	.align		4
        /*007c*/ 	.byte	0x04, 0x1c
        /*007e*/ 	.short	(.L_107 - .L_106)


	//   ....[0]....
.L_106:
        /*0080*/ 	.word	0x00001110


	//   ....[1]....
        /*0084*/ 	.word	0x00001140


	//   ....[2]....
        /*0088*/ 	.word	0x000011d0


	//----- nvinfo : EIATTR_CRS_STACK_SIZE
	.align		4
.L_107:
        /*008c*/ 	.byte	0x04, 0x1e
        /*008e*/ 	.short	(.L_109 - .L_108)
.L_108:
        /*0090*/ 	.word	0x00000000


	//----- nvinfo : EIATTR_CBANK_PARAM_SIZE
	.align		4
.L_109:
        /*0094*/ 	.byte	0x03, 0x19
        /*0096*/ 	.short	0x0024


	//----- nvinfo : EIATTR_PARAM_CBANK
	.align		4
        /*0098*/ 	.byte	0x04, 0x0a
        /*009a*/ 	.short	(.L_111 - .L_110)
	.align		4
.L_110:
        /*009c*/ 	.word	index@(.nv.constant0.cudaEstimateResidual)
        /*00a0*/ 	.short	0x0380
        /*00a2*/ 	.short	0x0024


	//----- nvinfo : EIATTR_SW_WAR
	.align		4
.L_111:
        /*00a4*/ 	.byte	0x04, 0x36
        /*00a6*/ 	.short	(.L_113 - .L_112)
.L_112:
        /*00a8*/ 	.word	0x00000008
.L_113:


//--------------------- .nv.info.cudaComputeLPC   --------------------------
	.section	.nv.info.cudaComputeLPC,"",@"SHT_CUDA_INFO"
	.sectionflags	@""
	.align	4


	//----- nvinfo : EIATTR_CUDA_API_VERSION
	.align		4
        /*0000*/ 	.byte	0x04, 0x37
        /*0002*/ 	.short	(.L_115 - .L_114)
.L_114:
        /*0004*/ 	.word	0x00000082


	//----- nvinfo : EIATTR_KPARAM_INFO
	.align		4
.L_115:
        /*0008*/ 	.byte	0x04, 0x17
        /*000a*/ 	.short	(.L_117 - .L_116)
.L_116:
        /*000c*/ 	.word	0x00000000
        /*0010*/ 	.short	0x0004
        /*0012*/ 	.short	0x001c
        /*0014*/ 	.byte	0x00, 0xf0, 0x11, 0x00


	//----- nvinfo : EIATTR_KPARAM_INFO
	.align		4
.L_117:
        /*0018*/ 	.byte	0x04, 0x17
        /*001a*/ 	.short	(.L_119 - .L_118)
.L_118:
        /*001c*/ 	.word	0x00000000
        /*0020*/ 	.short	0x0003
        /*0022*/ 	.short	0x0018
        /*0024*/ 	.byte	0x00, 0xf0, 0x11, 0x00


	//----- nvinfo : EIATTR_KPARAM_INFO
	.align		4
.L_119:
        /*0028*/ 	.byte	0x04, 0x17
        /*002a*/ 	.short	(.L_121 - .L_120)
.L_120:
        /*002c*/ 	.word	0x00000000
        /*0030*/ 	.short	0x0002
        /*0032*/ 	.short	0x0010
        /*0034*/ 	.byte	0x00, 0xf5, 0x21, 0x00


	//----- nvinfo : EIATTR_KPARAM_INFO
	.align		4
.L_121:
        /*0038*/ 	.byte	0x04, 0x17
        /*003a*/ 	.short	(.L_123 - .L_122)
.L_122:
        /*003c*/ 	.word	0x00000000
        /*0040*/ 	.short	0x0001
        /*0042*/ 	.short	0x0008
        /*0044*/ 	.byte	0x00, 0xf5, 0x21, 0x00


	//----- nvinfo : EIATTR_KPARAM_INFO
	.align		4
.L_123:
        /*0048*/ 	.byte	0x04, 0x17
        /*004a*/ 	.short	(.L_125 - .L_124)
.L_124:
        /*004c*/ 	.word	0x00000000
        /*0050*/ 	.short	0x0000
        /*0052*/ 	.short	0x0000
        /*0054*/ 	.byte	0x00, 0xf5, 0x21, 0x00


	//----- nvinfo : EIATTR_SPARSE_MMA_MASK
	.align		4
.L_125:
        /*0058*/ 	.byte	0x03, 0x50
        /*005a*/ 	.short	0x0000


	//----- nvinfo : EIATTR_MAXREG_COUNT
	.align		4
        /*005c*/ 	.byte	0x03, 0x1b
        /*005e*/ 	.short	0x00ff


	//----- nvinfo : EIATTR_MERCURY_ISA_VERSION
	.align		4
        /*0060*/ 	.byte	0x03, 0x5f
        /*0062*/ 	.short	0x0101


	//----- nvinfo : EIATTR_VRC_CTA_INIT_COUNT
	.align		4
        /*0064*/ 	.byte	0x02, 0x4a
	.zero		1
	.zero		1


	//----- nvinfo : EIATTR_EXIT_INSTR_OFFSETS
	.align		4
        /*0068*/ 	.byte	0x04, 0x1c
        /*006a*/ 	.short	(.L_127 - .L_126)


	//   ....[0]....
.L_126:
        /*006c*/ 	.word	0x00000b40


	//   ....[1]....
        /*0070*/ 	.word	0x00000c00


	//   ....[2]....
        /*0074*/ 	.word	0x000014f0


	//----- nvinfo : EIATTR_CRS_STACK_SIZE
	.align		4
.L_127:
        /*0078*/ 	.byte	0x04, 0x1e
        /*007a*/ 	.short	(.L_129 - .L_128)
.L_128:
        /*007c*/ 	.word	0x00000000


	//----- nvinfo : EIATTR_CBANK_PARAM_SIZE
	.align		4
.L_129:
        /*0080*/ 	.byte	0x03, 0x19
        /*0082*/ 	.short	0x0020


	//----- nvinfo : EIATTR_PARAM_CBANK
	.align		4
        /*0084*/ 	.byte	0x04, 0x0a
        /*0086*/ 	.short	(.L_131 - .L_130)
	.align		4
.L_130:
        /*0088*/ 	.word	index@(.nv.constant0.cudaComputeLPC)
        /*008c*/ 	.short	0x0380
        /*008e*/ 	.short	0x0020


	//----- nvinfo : EIATTR_SW_WAR
	.align		4
.L_131:
        /*0090*/ 	.byte	0x04, 0x36
        /*0092*/ 	.short	(.L_133 - .L_132)
.L_132:
        /*0094*/ 	.word	0x00000008
.L_133:


//--------------------- .nv.info.cudaComputeAutocor --------------------------
	.section	.nv.info.cudaComputeAutocor,"",@"SHT_CUDA_INFO"
	.sectionflags	@""
	.align	4


	//----- nvinfo : EIATTR_CUDA_API_VERSION
	.align		4
        /*0000*/ 	.byte	0x04, 0x37
        /*0002*/ 	.short	(.L_135 - .L_134)
.L_134:
        /*0004*/ 	.word	0x00000082


	//----- nvinfo : EIATTR_KPARAM_INFO
	.align		4
.L_135:
        /*0008*/ 	.byte	0x04, 0x17
        /*000a*/ 	.short	(.L_137 - .L_136)
.L_136:
        /*000c*/ 	.word	0x00000000
        /*0010*/ 	.short	0x0006
        /*0012*/ 	.short	0x0028
        /*0014*/ 	.byte	0x00, 0xf0, 0x11, 0x00


	//----- nvinfo : EIATTR_KPARAM_INFO
	.align		4
.L_137:
        /*0018*/ 	.byte	0x04, 0x17
        /*001a*/ 	.short	(.L_139 - .L_138)
.L_138:
        /*001c*/ 	.word	0x00000000
        /*0020*/ 	.short	0x0005
        /*0022*/ 	.short	0x0024
        /*0024*/ 	.byte	0x00, 0xf0, 0x11, 0x00


	//----- nvinfo : EIATTR_KPARAM_INFO
	.align		4
.L_139:
        /*0028*/ 	.byte	0x04, 0x17
        /*002a*/ 	.short	(.L_141 - .L_140)
.L_140:
        /*002c*/ 	.word	0x00000000
        /*0030*/ 	.short	0x0004
        /*0032*/ 	.short	0x0020
        /*0034*/ 	.byte	0x00, 0xf0, 0x11, 0x00


	//----- nvinfo : EIATTR_KPARAM_INFO
	.align		4
.L_141:
        /*0038*/ 	.byte	0x04, 0x17
        /*003a*/ 	.short	(.L_143 - .L_142)
.L_142:
        /*003c*/ 	.word	0x00000000
        /*0040*/ 	.short	0x0003
        /*0042*/ 	.short	0x0018
        /*0044*/ 	.byte	0x00, 0xf5, 0x21, 0x00


	//----- nvinfo : EIATTR_KPARAM_INFO
	.align		4
.L_143:
        /*0048*/ 	.byte	0x04, 0x17
        /*004a*/ 	.short	(.L_145 - .L_144)
.L_144:
        /*004c*/ 	.word	0x00000000
        /*0050*/ 	.short	0x0002
        /*0052*/ 	.short	0x0010
        /*0054*/ 	.byte	0x00, 0xf5, 0x21, 0x00


	//----- nvinfo : EIATTR_KPARAM_INFO
	.align		4
.L_145:
        /*0058*/ 	.byte	0x04, 0x17
        /*005a*/ 	.short	(.L_147 - .L_146)
.L_146:
        /*005c*/ 	.word	0x00000000
        /*0060*/ 	.short	0x0001
        /*0062*/ 	.short	0x0008
        /*0064*/ 	.byte	0x00, 0xf5, 0x21, 0x00


	//----- nvinfo : EIATTR_KPARAM_INFO
	.align		4
.L_147:
        /*0068*/ 	.byte	0x04, 0x17
        /*006a*/ 	.short	(.L_149 - .L_148)
.L_148:
        /*006c*/ 	.word	0x00000000
        /*0070*/ 	.short	0x0000
        /*0072*/ 	.short	0x0000
        /*0074*/ 	.byte	0x00, 0xf5, 0x21, 0x00


	//----- nvinfo : EIATTR_SPARSE_MMA_MASK
	.align		4
.L_149:
        /*0078*/ 	.byte	0x03, 0x50
        /*007a*/ 	.short	0x0000


	//----- nvinfo : EIATTR_MAXREG_COUNT
	.align		4
        /*007c*/ 	.byte	0x03, 0x1b
        /*007e*/ 	.short	0x00ff


	//----- nvinfo : EIATTR_NUM_BARRIERS
	.align		4
        /*0080*/ 	.byte	0x02, 0x4c
        /*0082*/ 	.byte	0x01
	.zero		1


	//----- nvinfo : EIATTR_MERCURY_ISA_VERSION
	.align		4
        /*0084*/ 	.byte	0x03, 0x5f
        /*0086*/ 	.short	0x0101


	//----- nvinfo : EIATTR_VRC_CTA_INIT_COUNT
	.align		4
        /*0088*/ 	.byte	0x02, 0x4a
	.zero		1
	.zero		1


	//----- nvinfo : EIATTR_EXIT_INSTR_OFFSETS
	.align		4
        /*008c*/ 	.byte	0x04, 0x1c
        /*008e*/ 	.short	(.L_151 - .L_150)


	//   ....[0]....
.L_150:
        /*0090*/ 	.word	0x00000da0


	//   ....[1]....
        /*0094*/ 	.word	0x00000e40


	//----- nvinfo : EIATTR_CRS_STACK_SIZE
	.align		4
.L_151:
        /*0098*/ 	.byte	0x04, 0x1e
        /*009a*/ 	.short	(.L_153 - .L_152)
.L_152:
        /*009c*/ 	.word	0x00000000


	//----- nvinfo : EIATTR_CBANK_PARAM_SIZE
	.align		4
.L_153:
        /*00a0*/ 	.byte	0x03, 0x19
        /*00a2*/ 	.short	0x002c


	//----- nvinfo : EIATTR_PARAM_CBANK
	.align		4
        /*00a4*/ 	.byte	0x04, 0x0a
        /*00a6*/ 	.short	(.L_155 - .L_154)
	.align		4
.L_154:
        /*00a8*/ 	.word	index@(.nv.constant0.cudaComputeAutocor)
        /*00ac*/ 	.short	0x0380
        /*00ae*/ 	.short	0x002c


	//----- nvinfo : EIATTR_SW_WAR
	.align		4
.L_155:
        /*00b0*/ 	.byte	0x04, 0x36
        /*00b2*/ 	.short	(.L_157 - .L_156)
.L_156:
        /*00b4*/ 	.word	0x00000008
.L_157:


//--------------------- .nv.callgraph             --------------------------
	.section	.nv.callgraph,"",@"SHT_CUDA_CALLGRAPH"
	.align	4
	.sectionentsize	8
	.align		4
        /*0000*/ 	.word	0x00000000
	.align		4
        /*0004*/ 	.word	0xffffffff
	.align		4
        /*0008*/ 	.word	0x00000000
	.align		4
        /*000c*/ 	.word	0xfffffffe
	.align		4
        /*0010*/ 	.word	0x00000000
	.align		4
        /*0014*/ 	.word	0xfffffffd
	.align		4
        /*0018*/ 	.word	0x00000000
	.align		4
        /*001c*/ 	.word	0xfffffffc


//--------------------- .text.cudaEncodeResidual  --------------------------
	.section	.text.cudaEncodeResidual,"ax",@progbits
	.align	128
        .global         cudaEncodeResidual
        .type           cudaEncodeResidual,@function
        .size           cudaEncodeResidual,(.L_x_51 - cudaEncodeResidual)
        .other          cudaEncodeResidual,@"STO_CUDA_ENTRY STV_DEFAULT"
cudaEncodeResidual:
.text.cudaEncodeResidual:
[----:B------:R-:W-:Y:S08]  /*0000*/  LDC R1, c[0x0][0x37c] ;  /* 0x0000df00ff017b82 */ /* 0x000ff00000000800 */
[----:B------:R-:W-:Y:S06]  /*0010*/  BAR.SYNC.DEFER_BLOCKING 0x0 ;  /* 0x0000000000007b1d */ /* 0x000fec0000010000 */
[----:B------:R-:W-:Y:S05]  /*0020*/  EXIT ;  /* 0x000000000000794d */ /* 0x000fea0003800000 */
.L_x_0:
[----:B------:R-:W-:-:S00]  /*0030*/  BRA `(.L_x_0) ;  /* 0xfffffffc00fc7947 */ /* 0x000fc0000383ffff */
[----:B------:R-:W-:-:S00]  /*0040*/  NOP ;  /* 0x0000000000007918 */ /* 0x000fc00000000000 */
        /* <DEDUP_REMOVED lines=11> */
.L_x_51:


//--------------------- .text.cudaSumResidual     --------------------------
	.section	.text.cudaSumResidual,"ax",@progbits
	.align	128
        .global         cudaSumResidual
        .type           cudaSumResidual,@function
        .size           cudaSumResidual,(.L_x_52 - cudaSumResidual)
        .other          cudaSumResidual,@"STO_CUDA_ENTRY STV_DEFAULT"
cudaSumResidual:
.text.cudaSumResidual:
[----:B------:R-:W-:Y:S01]  /*0000*/  LDC R1, c[0x0][0x37c] ;  /* 0x0000df00ff017b82 */ /* 0x000fe20000000800 */
[----:B------:R-:W0:Y:S01]  /*0010*/  S2R R13, SR_TID.X ;  /* 0x00000000000d7919 */ /* 0x000e220000002100 */
[----:B------:R-:W1:Y:S06]  /*0020*/  LDCU.64 UR6, c[0x0][0x358] ;  /* 0x00006b00ff0677ac */ /* 0x000e6c0008000a00 */
[----:B------:R-:W2:Y:S01]  /*0030*/  S2UR UR5, SR_CgaCtaId ;  /* 0x00000000000579c3 */ /* 0x000ea20000008800 */
[----:B------:R-:W3:Y:S01]  /*0040*/  LDCU UR8, c[0x0][0x394] ;  /* 0x00007280ff0877ac */ /* 0x000ee20008000800 */
[----:B0-----:R-:W-:-:S13]  /*0050*/  ISETP.GT.U32.AND P0, PT, R13, 0x2f, PT ;  /* 0x0000002f0d00780c */ /* 0x001fda0003f04070 */
[----:B------:R-:W0:Y:S01]  /*0060*/  @!P0 S2R R5, SR_CTAID.Y ;  /* 0x0000000000058919 */ /* 0x000e220000002600 */
[----:B------:R-:W0:Y:S02]  /*0070*/  @!P0 LDC.64 R2, c[0x0][0x380] ;  /* 0x0000e000ff028b82 */ /* 0x000e240000000a00 */
[----:B0-----:R-:W-:-:S04]  /*0080*/  @!P0 IMAD.WIDE.U32 R2, R5, 0xc0, R2 ;  /* 0x000000c005028825 */ /* 0x001fc800078e0002 */
[----:B------:R-:W-:-:S06]  /*0090*/  @!P0 IMAD.WIDE.U32 R2, R13, 0x4, R2 ;  /* 0x000000040d028825 */ /* 0x000fcc00078e0002 */
[----:B-1----:R-:W4:Y:S01]  /*00a0*/  @!P0 LDG.E R3, desc[UR6][R2.64] ;  /* 0x0000000602038981 */ /* 0x002f22000c1e1900 */
[----:B------:R-:W-:Y:S01]  /*00b0*/  UMOV UR4, 0x400 ;  /* 0x0000040000047882 */ /* 0x000fe20000000000 */
[C---:B---3--:R-:W-:Y:S01]  /*00c0*/  ISETP.GE.AND P1, PT, R13.reuse, UR8, PT ;  /* 0x000000080d007c0c */ /* 0x048fe2000bf26270 */
[----:B--2---:R-:W-:Y:S01]  /*00d0*/  ULEA UR4, UR5, UR4, 0x18 ;  /* 0x0000000405047291 */ /* 0x004fe2000f8ec0ff */
[----:B------:R-:W-:Y:S01]  /*00e0*/  BSSY.RECONVERGENT B0, `(.L_x_1) ;  /* 0x000000c000007945 */ /* 0x000fe20003800200 */
[----:B------:R-:W-:Y:S01]  /*00f0*/  ISETP.GT.U32.AND P2, PT, R13, 0x1f, PT ;  /* 0x0000001f0d00780c */ /* 0x000fe20003f44070 */
[----:B------:R-:W-:-:S03]  /*0100*/  IMAD.MOV.U32 R5, RZ, RZ, RZ ;  /* 0x000000ffff057224 */ /* 0x000fc600078e00ff */
[----:B------:R-:W-:-:S05]  /*0110*/  LEA R0, R13, UR4, 0x2 ;  /* 0x000000040d007c11 */ /* 0x000fca000f8e10ff */
[----:B----4-:R0:W-:Y:S01]  /*0120*/  @!P0 STS [R0+0x400], R3 ;  /* 0x0004000300008388 */ /* 0x0101e20000000800 */
[----:B------:R-:W-:Y:S06]  /*0130*/  BAR.SYNC.DEFER_BLOCKING 0x0 ;  /* 0x0000000000007b1d */ /* 0x000fec0000010000 */
[----:B------:R-:W-:Y:S05]  /*0140*/  @P1 BRA `(.L_x_2) ;  /* 0x0000000000141947 */ /* 0x000fea0003800000 */
[----:B------:R-:W1:Y:S01]  /*0150*/  S2R R4, SR_CTAID.Y ;  /* 0x0000000000047919 */ /* 0x000e620000002600 */
[----:B0-----:R-:W0:Y:S01]  /*0160*/  LDC.64 R2, c[0x0][0x388] ;  /* 0x0000e200ff027b82 */ /* 0x001e220000000a00 */
[----:B-1----:R-:W-:-:S04]  /*0170*/  IMAD R5, R4, UR8, R13 ;  /* 0x0000000804057c24 */ /* 0x002fc8000f8e020d */
[----:B0-----:R-:W-:-:S05]  /*0180*/  IMAD.WIDE.U32 R2, R5, 0x4, R2 ;  /* 0x0000000405027825 */ /* 0x001fca00078e0002 */
[----:B------:R1:W5:Y:S02]  /*0190*/  LDG.E R5, desc[UR6][R2.64] ;  /* 0x0000000602057981 */ /* 0x000364000c1e1900 */
.L_x_2:
[----:B------:R-:W-:Y:S05]  /*01a0*/  BSYNC.RECONVERGENT B0 ;  /* 0x0000000000007941 */ /* 0x000fea0003800200 */
.L_x_1:
[----:B-----5:R-:W-:Y:S01]  /*01b0*/  STS [R0], R5 ;  /* 0x0000000500007388 */ /* 0x020fe20000000800 */
[----:B------:R-:W-:Y:S01]  /*01c0*/  BAR.SYNC.DEFER_BLOCKING 0x0 ;  /* 0x0000000000007b1d */ /* 0x000fe20000010000 */
[----:B------:R-:W-:-:S05]  /*01d0*/  ISETP.NE.AND P0, PT, R13, RZ, PT ;  /* 0x000000ff0d00720c */ /* 0x000fca0003f05270 */
[----:B-1----:R-:W-:Y:S04]  /*01e0*/  @!P2 LDS R2, [R0+0x80] ;  /* 0x000080000002a984 */ /* 0x002fe80000000800 */
[----:B0-----:R-:W0:Y:S02]  /*01f0*/  @!P2 LDS R3, [R0] ;  /* 0x000000000003a984 */ /* 0x001e240000000800 */
[----:B0-----:R-:W-:-:S05]  /*0200*/  @!P2 IADD3 R3, PT, PT, R2, R3, RZ ;  /* 0x000000030203a210 */ /* 0x001fca0007ffe0ff */
[----:B------:R-:W-:Y:S01]  /*0210*/  @!P2 STS [R0], R3 ;  /* 0x000000030000a388 */ /* 0x000fe20000000800 */
[----:B------:R-:W-:Y:S06]  /*0220*/  BAR.SYNC.DEFER_BLOCKING 0x0 ;  /* 0x0000000000007b1d */ /* 0x000fec0000010000 */
[----:B------:R-:W-:Y:S04]  /*0230*/  LDS R2, [R0+0x40] ;  /* 0x0000400000027984 */ /* 0x000fe80000000800 */
[----:B------:R-:W-:Y:S04]  /*0240*/  LDS R7, [R0] ;  /* 0x0000000000077984 */ /* 0x000fe80000000800 */
[----:B------:R-:W0:Y:S04]  /*0250*/  LDS R4, [R0+0x20] ;  /* 0x0000200000047984 */ /* 0x000e280000000800 */
[----:B------:R-:W-:Y:S04]  /*0260*/  LDS R9, [R0+0x10] ;  /* 0x0000100000097984 */ /* 0x000fe80000000800 */
[----:B------:R-:W1:Y:S04]  /*0270*/  LDS R5, [R0+0x8] ;  /* 0x0000080000057984 */ /* 0x000e680000000800 */
[----:B------:R-:W2:Y:S01]  /*0280*/  LDS R11, [R0+0x4] ;  /* 0x00000400000b7984 */ /* 0x000ea20000000800 */
[----:B0-----:R-:W-:-:S04]  /*0290*/  IADD3 R2, PT, PT, R4, R7, R2 ;  /* 0x0000000704027210 */ /* 0x001fc80007ffe002 */
[----:B-1----:R-:W-:-:S05]  /*02a0*/  IADD3 R2, PT, PT, R5, R9, R2 ;  /* 0x0000000905027210 */ /* 0x002fca0007ffe002 */
[----:B--2---:R-:W-:-:S05]  /*02b0*/  IMAD.IADD R11, R2, 0x1, R11 ;  /* 0x00000001020b7824 */ /* 0x004fca00078e020b */
[----:B------:R0:W-:Y:S01]  /*02c0*/  STS [R0], R11 ;  /* 0x0000000b00007388 */ /* 0x0001e20000000800 */
[----:B------:R-:W-:Y:S05]  /*02d0*/  @P0 EXIT ;  /* 0x000000000000094d */ /* 0x000fea0003800000 */
[----:B------:R-:W1:Y:S01]  /*02e0*/  LDS R5, [UR4] ;  /* 0x00000004ff057984 */ /* 0x000e620008000800 */
[----:B------:R-:W2:Y:S01]  /*02f0*/  LDC.64 R2, c[0x0][0x380] ;  /* 0x0000e000ff027b82 */ /* 0x000ea20000000a00 */
[----:B------:R-:W2:Y:S02]  /*0300*/  S2R R7, SR_CTAID.Y ;  /* 0x0000000000077919 */ /* 0x000ea40000002600 */
[----:B--2---:R-:W-:-:S05]  /*0310*/  IMAD.WIDE.U32 R2, R7, 0xc0, R2 ;  /* 0x000000c007027825 */ /* 0x004fca00078e0002 */
[----:B-1----:R-:W-:Y:S01]  /*0320*/  STG.E desc[UR6][R2.64+0x10], R5 ;  /* 0x0000100502007986 */ /* 0x002fe2000c101906 */
[----:B------:R-:W-:Y:S05]  /*0330*/  EXIT ;  /* 0x000000000000794d */ /* 0x000fea0003800000 */
.L_x_3:
        /* <DEDUP_REMOVED lines=12> */
.L_x_52:


//--------------------- .text.cudaSumResidualChunks --------------------------
	.section	.text.cudaSumResidualChunks,"ax",@progbits
	.align	128
        .global         cudaSumResidualChunks
        .type           cudaSumResidualChunks,@function
        .size           cudaSumResidualChunks,(.L_x_53 - cudaSumResidualChunks)
        .other          cudaSumResidualChunks,@"STO_CUDA_ENTRY STV_DEFAULT"
cudaSumResidualChunks:
.text.cudaSumResidualChunks:
[----:B------:R-:W-:Y:S01]  /*0000*/  LDC R1, c[0x0][0x37c] ;  /* 0x0000df00ff017b82 */ /* 0x000fe20000000800 */
[----:B------:R-:W0:Y:S07]  /*0010*/  S2R R0, SR_CTAID.Y ;  /* 0x0000000000007919 */ /* 0x000e2e0000002600 */
[----:B------:R-:W0:Y:S01]  /*0020*/  LDC.64 R4, c[0x0][0x388] ;  /* 0x0000e200ff047b82 */ /* 0x000e220000000a00 */
[----:B------:R-:W1:Y:S07]  /*0030*/  LDCU.64 UR4, c[0x0][0x358] ;  /* 0x00006b00ff0477ac */ /* 0x000e6e0008000a00 */
[----:B------:R-:W2:Y:S08]  /*0040*/  S2UR UR6, SR_CTAID.X ;  /* 0x00000000000679c3 */ /* 0x000eb00000002500 */
[----:B------:R-:W2:Y:S01]  /*0050*/  LDC.64 R10, c[0x0][0x398] ;  /* 0x0000e600ff0a7b82 */ /* 0x000ea20000000a00 */
[----:B0-----:R-:W-:-:S06]  /*0060*/  IMAD.WIDE.U32 R4, R0, 0xc0, R4 ;  /* 0x000000c000047825 */ /* 0x001fcc00078e0004 */
[----:B-1----:R-:W2:Y:S01]  /*0070*/  LDG.E R4, desc[UR4][R4.64] ;  /* 0x0000000404047981 */ /* 0x002ea2000c1e1900 */
[----:B------:R-:W0:Y:S01]  /*0080*/  S2R R2, SR_TID.X ;  /* 0x0000000000027919 */ /* 0x000e220000002100 */
[----:B--2---:R-:W-:Y:S02]  /*0090*/  IMAD R3, R11, UR6, R4 ;  /* 0x000000060b037c24 */ /* 0x004fe4000f8e0204 */
[----:B------:R-:W-:Y:S02]  /*00a0*/  IMAD.MOV.U32 R4, RZ, RZ, RZ ;  /* 0x000000ffff047224 */ /* 0x000fe400078e00ff */
[----:B------:R-:W-:-:S05]  /*00b0*/  IMAD.MOV R3, RZ, RZ, -R3 ;  /* 0x000000ffff037224 */ /* 0x000fca00078e0a03 */
[----:B------:R-:W-:-:S04]  /*00c0*/  VIADDMNMX R3, R3, R10, R11, PT ;  /* 0x0000000a03037246 */ /* 0x000fc8000380010b */
[----:B0-----:R-:W-:-:S13]  /*00d0*/  ISETP.GE.AND P0, PT, R2, R3, PT ;  /* 0x000000030200720c */ /* 0x001fda0003f06270 */
[----:B------:R-:W0:Y:S01]  /*00e0*/  @!P0 LDC.64 R6, c[0x0][0x390] ;  /* 0x0000e400ff068b82 */ /* 0x000e220000000a00 */
[----:B------:R-:W-:-:S05]  /*00f0*/  @!P0 IMAD.SHL.U32 R9, R0, 0x2000, RZ ;  /* 0x0000200000098824 */ /* 0x000fca00078e00ff */
[----:B------:R-:W-:-:S05]  /*0100*/  @!P0 LOP3.LUT R8, R9, R2, RZ, 0xfc, !PT ;  /* 0x0000000209088212 */ /* 0x000fca00078efcff */
[----:B------:R-:W-:-:S04]  /*0110*/  @!P0 IMAD R5, R11, UR6, R8 ;  /* 0x000000060b058c24 */ /* 0x000fc8000f8e0208 */
[----:B0-----:R-:W-:-:S05]  /*0120*/  @!P0 IMAD.WIDE.U32 R6, R5, 0x4, R6 ;  /* 0x0000000405068825 */ /* 0x001fca00078e0006 */
[----:B------:R-:W2:Y:S01]  /*0130*/  @!P0 LDG.E R4, desc[UR4][R6.64] ;  /* 0x0000000406048981 */ /* 0x000ea2000c1e1900 */
[----:B------:R-:W-:Y:S02]  /*0140*/  MOV R5, 0x400 ;  /* 0x0000040000057802 */ /* 0x000fe40000000f00 */
[C---:B------:R-:W-:Y:S01]  /*0150*/  ISETP.GT.U32.AND P1, PT, R2.reuse, 0x7f, PT ;  /* 0x0000007f0200780c */ /* 0x040fe20003f24070 */
[----:B------:R-:W0:Y:S01]  /*0160*/  S2R R8, SR_CgaCtaId ;  /* 0x0000000000087919 */ /* 0x000e220000008800 */
[----:B------:R-:W-:Y:S02]  /*0170*/  ISETP.GT.U32.AND P0, PT, R2, 0x3f, PT ;  /* 0x0000003f0200780c */ /* 0x000fe40003f04070 */
[----:B0-----:R-:W-:-:S05]  /*0180*/  LEA R5, R8, R5, 0x18 ;  /* 0x0000000508057211 */ /* 0x001fca00078ec0ff */
[----:B------:R-:W-:-:S05]  /*0190*/  IMAD R8, R2, -0x4, R5 ;  /* 0xfffffffc02087824 */ /* 0x000fca00078e0205 */
[----:B------:R-:W-:Y:S01]  /*01a0*/  STS [R8+0x3fc], RZ ;  /* 0x0003fcff08007388 */ /* 0x000fe20000000800 */
[----:B--2---:R-:W-:Y:S01]  /*01b0*/  IMAD.SHL.U32 R9, R4, 0x2, RZ ;  /* 0x0000000204097824 */ /* 0x004fe200078e00ff */
[----:B------:R-:W-:-:S04]  /*01c0*/  SHF.R.S32.HI R4, RZ, 0x1f, R4 ;  /* 0x0000001fff047819 */ /* 0x000fc80000011404 */
[----:B------:R-:W-:Y:S01]  /*01d0*/  LOP3.LUT R9, R9, R4, RZ, 0x3c, !PT ;  /* 0x0000000409097212 */ /* 0x000fe200078e3cff */
[----:B------:R-:W-:-:S05]  /*01e0*/  IMAD R4, R2, 0x4, R5 ;  /* 0x0000000402047824 */ /* 0x000fca00078e0205 */
[----:B------:R-:W-:Y:S01]  /*01f0*/  STS [R4], R9 ;  /* 0x0000000904007388 */ /* 0x000fe20000000800 */
[----:B------:R-:W-:Y:S06]  /*0200*/  BAR.SYNC.DEFER_BLOCKING 0x0 ;  /* 0x0000000000007b1d */ /* 0x000fec0000010000 */
[----:B------:R-:W-:Y:S04]  /*0210*/  @!P1 LDS R6, [R4+0x200] ;  /* 0x0002000004069984 */ /* 0x000fe80000000800 */
[----:B------:R-:W0:Y:S02]  /*0220*/  @!P1 LDS R7, [R4] ;  /* 0x0000000004079984 */ /* 0x000e240000000800 */
[----:B0-----:R-:W-:-:S05]  /*0230*/  @!P1 IMAD.IADD R7, R6, 0x1, R7 ;  /* 0x0000000106079824 */ /* 0x001fca00078e0207 */
[----:B------:R-:W-:Y:S01]  /*0240*/  @!P1 STS [R4], R7 ;  /* 0x0000000704009388 */ /* 0x000fe20000000800 */
[----:B------:R-:W-:Y:S01]  /*0250*/  BAR.SYNC.DEFER_BLOCKING 0x0 ;  /* 0x0000000000007b1d */ /* 0x000fe20000010000 */
[----:B------:R-:W-:-:S05]  /*0260*/  ISETP.GT.U32.AND P1, PT, R2, 0x1f, PT ;  /* 0x0000001f0200780c */ /* 0x000fca0003f24070 */
[----:B------:R-:W-:Y:S04]  /*0270*/  @!P0 LDS R6, [R4+0x100] ;  /* 0x0001000004068984 */ /* 0x000fe80000000800 */
[----:B------:R-:W0:Y:S02]  /*0280*/  @!P0 LDS R11, [R4] ;  /* 0x00000000040b8984 */ /* 0x000e240000000800 */
[----:B0-----:R-:W-:-:S05]  /*0290*/  @!P0 IADD3 R11, PT, PT, R6, R11, RZ ;  /* 0x0000000b060b8210 */ /* 0x001fca0007ffe0ff */
[----:B------:R-:W-:Y:S01]  /*02a0*/  @!P0 STS [R4], R11 ;  /* 0x0000000b04008388 */ /* 0x000fe20000000800 */
[----:B------:R-:W-:Y:S06]  /*02b0*/  BAR.SYNC.DEFER_BLOCKING 0x0 ;  /* 0x0000000000007b1d */ /* 0x000fec0000010000 */
[----:B------:R-:W-:Y:S04]  /*02c0*/  @!P1 LDS R6, [R4+0x80] ;  /* 0x0000800004069984 */ /* 0x000fe80000000800 */
[----:B------:R-:W0:Y:S02]  /*02d0*/  @!P1 LDS R9, [R4] ;  /* 0x0000000004099984 */ /* 0x000e240000000800 */
[----:B0-----:R-:W-:-:S05]  /*02e0*/  @!P1 IMAD.IADD R9, R6, 0x1, R9 ;  /* 0x0000000106099824 */ /* 0x001fca00078e0209 */
        /* <DEDUP_REMOVED lines=13> */
[----:B------:R-:W1:Y:S01]  /*03c0*/  LDS R7, [R5] ;  /* 0x0000000005077984 */ /* 0x000e620000000800 */
[----:B------:R-:W-:Y:S01]  /*03d0*/  ISETP.GT.U32.AND P0, PT, R2, 0xe, PT ;  /* 0x0000000e0200780c */ /* 0x000fe20003f04070 */
[--C-:B------:R-:W-:Y:S01]  /*03e0*/  IMAD R6, R3, R2, R3.reuse ;  /* 0x0000000203067224 */ /* 0x100fe200078e0203 */
[----:B------:R-:W-:Y:S01]  /*03f0*/  SHF.R.S32.HI R8, RZ, 0x1, R3 ;  /* 0x00000001ff087819 */ /* 0x000fe20000011403 */
[----:B------:R-:W2:Y:S02]  /*0400*/  LDS R9, [R4+0x420] ;  /* 0x0004200004097984 */ /* 0x000ea40000000800 */
[----:B------:R-:W-:Y:S02]  /*0410*/  VIADD R3, R6, 0x7fffff ;  /* 0x007fffff06037836 */ /* 0x000fe40000000000 */
[----:B------:R-:W-:Y:S04]  /*0420*/  LDS R10, [R4+0x410] ;  /* 0x00041000040a7984 */ /* 0x000fe80000000800 */
[----:B0-----:R-:W0:Y:S02]  /*0430*/  LDS R11, [R4+0x408] ;  /* 0x00040800040b7984 */ /* 0x001e240000000800 */
[----:B------:R-:W-:Y:S01]  /*0440*/  @!P0 IMAD.MOV R3, RZ, RZ, R6 ;  /* 0x000000ffff038224 */ /* 0x000fe200078e0206 */
[----:B------:R-:W-:Y:S01]  /*0450*/  ISETP.NE.AND P0, PT, R2, RZ, PT ;  /* 0x000000ff0200720c */ /* 0x000fe20003f05270 */
[----:B------:R-:W3:Y:S01]  /*0460*/  LDS R12, [R4+0x404] ;  /* 0x00040400040c7984 */ /* 0x000ee20000000800 */
[----:B-1----:R-:W-:-:S04]  /*0470*/  IADD3 R7, PT, PT, R7, -R8, RZ ;  /* 0x8000000807077210 */ /* 0x002fc80007ffe0ff */
[----:B------:R-:W-:-:S04]  /*0480*/  SHF.R.S32.HI R6, RZ, R2, R7 ;  /* 0x00000002ff067219 */ /* 0x000fc80000011407 */
[----:B--2---:R-:W-:-:S04]  /*0490*/  VIADDMNMX R3, R3, R6, R9, PT ;  /* 0x0000000603037246 */ /* 0x004fc80003800109 */
[----:B0-----:R-:W-:-:S04]  /*04a0*/  VIMNMX3 R3, R3, R10, R11, PT ;  /* 0x0000000a0303720f */ /* 0x001fc8000380010b */
[----:B---3--:R-:W-:-:S05]  /*04b0*/  VIMNMX R3, PT, PT, R3, R12, PT ;  /* 0x0000000c03037248 */ /* 0x008fca0003fe0100 */
[----:B------:R0:W-:Y:S01]  /*04c0*/  STS [R4+0x400], R3 ;  /* 0x0004000304007388 */ /* 0x0001e20000000800 */
[----:B------:R-:W-:Y:S05]  /*04d0*/  @P0 EXIT ;  /* 0x000000000000094d */ /* 0x000fea0003800000 */
[----:B------:R-:W1:Y:S01]  /*04e0*/  LDS R5, [R5+0x400] ;  /* 0x0004000005057984 */ /* 0x000e620000000800 */
[----:B------:R-:W2:Y:S08]  /*04f0*/  LDC R7, c[0x0][0x370] ;  /* 0x0000dc00ff077b82 */ /* 0x000eb00000000800 */
[----:B0-----:R-:W0:Y:S01]  /*0500*/  LDC.64 R2, c[0x0][0x380] ;  /* 0x0000e000ff027b82 */ /* 0x001e220000000a00 */
[----:B--2---:R-:W-:-:S04]  /*0510*/  IMAD R7, R0, R7, UR6 ;  /* 0x0000000600077e24 */ /* 0x004fc8000f8e0207 */
[----:B0-----:R-:W-:-:S05]  /*0520*/  IMAD.WIDE.U32 R2, R7, 0x4, R2 ;  /* 0x0000000407027825 */ /* 0x001fca00078e0002 */
[----:B-1----:R-:W-:Y:S01]  /*0530*/  STG.E desc[UR4][R2.64], R5 ;  /* 0x0000000502007986 */ /* 0x002fe2000c101904 */
[----:B------:R-:W-:Y:S05]  /*0540*/  EXIT ;  /* 0x000000000000794d */ /* 0x000fea0003800000 */
.L_x_4:
        /* <DEDUP_REMOVED lines=11> */
.L_x_53:


//--------------------- .text.cudaEstimateResidual --------------------------
	.section	.text.cudaEstimateResidual,"ax",@progbits
	.align	128
        .global         cudaEstimateResidual
        .type           cudaEstimateResidual,@function
        .size           cudaEstimateResidual,(.L_x_54 - cudaEstimateResidual)
        .other          cudaEstimateResidual,@"STO_CUDA_ENTRY STV_DEFAULT"
cudaEstimateResidual:
.text.cudaEstimateResidual:
[----:B------:R-:W-:Y:S01]  /*0000*/  LDC R1, c[0x0][0x37c] ;  /* 0x0000df00ff017b82 */ /* 0x000fe20000000800 */
[----:B------:R-:W0:Y:S01]  /*0010*/  S2R R7, SR_TID.X ;  /* 0x0000000000077919 */ /* 0x000e220000002100 */
[----:B------:R-:W1:Y:S01]  /*0020*/  LDCU UR6, c[0x0][0x360] ;  /* 0x00006c00ff0677ac */ /* 0x000e620008000800 */
[----:B------:R-:W2:Y:S01]  /*0030*/  S2R R0, SR_TID.Y ;  /* 0x0000000000007919 */ /* 0x000ea20000002200 */
[----:B------:R-:W3:Y:S01]  /*0040*/  LDCU.64 UR4, c[0x0][0x358] ;  /* 0x00006b00ff0477ac */ /* 0x000ee20008000a00 */
[----:B0-----:R-:W-:-:S13]  /*0050*/  ISETP.GT.U32.AND P0, PT, R7, 0xf, PT ;  /* 0x0000000f0700780c */ /* 0x001fda0003f04070 */
[----:B------:R-:W2:Y:S01]  /*0060*/  @!P0 S2R R5, SR_CTAID.Y ;  /* 0x0000000000058919 */ /* 0x000ea20000002600 */
[----:B------:R-:W2:Y:S08]  /*0070*/  @!P0 LDC R4, c[0x0][0x364] ;  /* 0x0000d900ff048b82 */ /* 0x000eb00000000800 */
[----:B------:R-:W0:Y:S01]  /*0080*/  @!P0 LDC.64 R2, c[0x0][0x390] ;  /* 0x0000e400ff028b82 */ /* 0x000e220000000a00 */
[----:B--2---:R-:W-:Y:S01]  /*0090*/  @!P0 IMAD R5, R5, R4, R0 ;  /* 0x0000000405058224 */ /* 0x004fe200078e0200 */
[----:B------:R-:W2:Y:S06]  /*00a0*/  S2R R8, SR_CgaCtaId ;  /* 0x0000000000087919 */ /* 0x000eac0000008800 */
[----:B------:R-:W4:Y:S01]  /*00b0*/  S2UR UR7, SR_CTAID.X ;  /* 0x00000000000779c3 */ /* 0x000f220000002500 */
[----:B0-----:R-:W-:-:S04]  /*00c0*/  @!P0 IMAD.WIDE.U32 R2, R5, 0xc0, R2 ;  /* 0x000000c005028825 */ /* 0x001fc800078e0002 */
[----:B------:R-:W-:-:S03]  /*00d0*/  @!P0 IMAD.WIDE.U32 R10, R7, 0x4, R2 ;  /* 0x00000004070a8825 */ /* 0x000fc600078e0002 */
[----:B------:R-:W0:Y:S02]  /*00e0*/  LDC R4, c[0x0][0x3a0] ;  /* 0x0000e800ff047b82 */ /* 0x000e240000000800 */
[----:B---3--:R3:W5:Y:S01]  /*00f0*/  @!P0 LDG.E R18, desc[UR4][R10.64] ;  /* 0x000000040a128981 */ /* 0x008762000c1e1900 */
[----:B------:R-:W-:Y:S01]  /*0100*/  MOV R9, 0x400 ;  /* 0x0000040000097802 */ /* 0x000fe20000000f00 */
[----:B-1----:R-:W-:-:S04]  /*0110*/  IMAD R6, R0, UR6, RZ ;  /* 0x0000000600067c24 */ /* 0x002fc8000f8e02ff */
[----:B------:R-:W0:Y:S01]  /*0120*/  LDC.64 R2, c[0x0][0x398] ;  /* 0x0000e600ff027b82 */ /* 0x000e220000000a00 */
[----:B------:R-:W-:Y:S02]  /*0130*/  IMAD.MOV.U32 R20, RZ, RZ, RZ ;  /* 0x000000ffff147224 */ /* 0x000fe400078e00ff */
[----:B------:R-:W-:Y:S01]  /*0140*/  IMAD.IADD R16, R6, 0x1, R7 ;  /* 0x0000000106107824 */ /* 0x000fe200078e0207 */
[----:B----4-:R-:W-:Y:S01]  /*0150*/  UIADD3 UR8, UPT, UPT, -UR7, URZ, URZ ;  /* 0x000000ff07087290 */ /* 0x010fe2000fffe1ff */
[----:B--2---:R-:W-:-:S05]  /*0160*/  LEA R9, R8, R9, 0x18 ;  /* 0x0000000908097211 */ /* 0x004fca00078ec0ff */
[----:B------:R-:W-:-:S04]  /*0170*/  IMAD R8, R0, 0xc0, R9 ;  /* 0x000000c000087824 */ /* 0x000fc800078e0209 */
[----:B---3--:R-:W-:Y:S02]  /*0180*/  VIADD R10, R8, 0x800 ;  /* 0x00000800080a7836 */ /* 0x008fe40000000000 */
[----:B0-----:R-:W-:-:S05]  /*0190*/  IMAD R5, R4, UR8, R3 ;  /* 0x0000000804057c24 */ /* 0x001fca000f8e0203 */
[----:B------:R-:W-:-:S04]  /*01a0*/  VIADDMNMX R5, R4, R2, R5, PT ;  /* 0x0000000204057246 */ /* 0x000fc80003800105 */
[----:B------:R-:W-:Y:S01]  /*01b0*/  ISETP.GE.AND P1, PT, R16, R5, PT ;  /* 0x000000051000720c */ /* 0x000fe20003f26270 */
[----:B------:R-:W-:-:S12]  /*01c0*/  IMAD R5, R7, 0x4, R10 ;  /* 0x0000000407057824 */ /* 0x000fd800078e020a */
[----:B------:R-:W0:Y:S01]  /*01d0*/  @!P1 LDC.64 R12, c[0x0][0x388] ;  /* 0x0000e200ff0c9b82 */ /* 0x000e220000000a00 */
[----:B------:R-:W-:Y:S01]  /*01e0*/  @!P1 IMAD R14, R4, UR7, R16 ;  /* 0x00000007040e9c24 */ /* 0x000fe2000f8e0210 */
[----:B-----5:R-:W-:Y:S06]  /*01f0*/  @!P0 STS [R5], R18 ;  /* 0x0000001205008388 */ /* 0x020fec0000000800 */
[----:B------:R-:W-:Y:S06]  /*0200*/  BAR.SYNC.DEFER_BLOCKING 0x0 ;  /* 0x0000000000007b1d */ /* 0x000fec0000010000 */
[----:B------:R-:W1:Y:S02]  /*0210*/  @!P1 LDS R11, [R9+0x804] ;  /* 0x00080400090b9984 */ /* 0x000e640000000800 */
[----:B-1----:R-:W-:-:S05]  /*0220*/  @!P1 IADD3 R11, PT, PT, R11, R14, RZ ;  /* 0x0000000e0b0b9210 */ /* 0x002fca0007ffe0ff */
[----:B0-----:R-:W-:-:S05]  /*0230*/  @!P1 IMAD.WIDE R14, R11, 0x4, R12 ;  /* 0x000000040b0e9825 */ /* 0x001fca00078e020c */
[----:B------:R-:W2:Y:S01]  /*0240*/  @!P1 LDG.E R20, desc[UR4][R14.64] ;  /* 0x000000040e149981 */ /* 0x000ea2000c1e1900 */
[----:B------:R-:W-:Y:S01]  /*0250*/  ISETP.GE.U32.AND P0, PT, R7, R2, PT ;  /* 0x000000020700720c */ /* 0x000fe20003f06070 */
[----:B------:R-:W-:-:S12]  /*0260*/  IMAD.MOV.U32 R18, RZ, RZ, RZ ;  /* 0x000000ffff127224 */ /* 0x000fd800078e00ff */
[----:B------:R-:W0:Y:S01]  /*0270*/  @!P0 S2R R2, SR_CTAID.Y ;  /* 0x0000000000028919 */ /* 0x000e220000002600 */
[----:B------:R-:W0:Y:S08]  /*0280*/  @!P0 LDC R11, c[0x0][0x364] ;  /* 0x0000d900ff0b8b82 */ /* 0x000e300000000800 */
[----:B------:R-:W1:Y:S01]  /*0290*/  @!P0 LDC.64 R12, c[0x0][0x390] ;  /* 0x0000e400ff0c8b82 */ /* 0x000e620000000a00 */
[----:B0-----:R-:W-:-:S04]  /*02a0*/  @!P0 IMAD R11, R2, R11, R0 ;  /* 0x0000000b020b8224 */ /* 0x001fc800078e0200 */
[----:B-1----:R-:W-:-:S04]  /*02b0*/  @!P0 IMAD.WIDE.U32 R12, R11, 0xc0, R12 ;  /* 0x000000c00b0c8825 */ /* 0x002fc800078e000c */
[----:B------:R-:W-:Y:S02]  /*02c0*/  IMAD R11, R16, 0x4, R9 ;  /* 0x00000004100b7824 */ /* 0x000fe400078e0209 */
[----:B------:R-:W-:-:S03]  /*02d0*/  @!P0 IMAD.WIDE.U32 R16, R7, 0x4, R12 ;  /* 0x0000000407108825 */ /* 0x000fc600078e000c */
[----:B------:R-:W-:Y:S04]  /*02e0*/  STS [R11+0x400], RZ ;  /* 0x000400ff0b007388 */ /* 0x000fe80000000800 */
[----:B--2---:R-:W-:Y:S04]  /*02f0*/  STS [R11], R20 ;  /* 0x000000140b007388 */ /* 0x004fe80000000800 */
[----:B------:R-:W0:Y:S01]  /*0300*/  LDS R13, [R8+0x800] ;  /* 0x00080000080d7984 */ /* 0x000e220000000800 */
[----:B------:R-:W-:Y:S06]  /*0310*/  BAR.SYNC.DEFER_BLOCKING 0x0 ;  /* 0x0000000000007b1d */ /* 0x000fec0000010000 */
[----:B------:R-:W2:Y:S01]  /*0320*/  @!P0 LDG.E R18, desc[UR4][R16.64+0x40] ;  /* 0x0000400410128981 */ /* 0x000ea2000c1e1900 */
[----:B------:R-:W-:Y:S01]  /*0330*/  BSSY.RECONVERGENT B2, `(.L_x_5) ;  /* 0x00000bf000027945 */ /* 0x000fe20003800200 */
[----:B0-----:R-:W-:Y:S01]  /*0340*/  IMAD R2, R4, UR7, R13 ;  /* 0x0000000704027c24 */ /* 0x001fe2000f8e020d */
[----:B------:R-:W-:-:S04]  /*0350*/  ISETP.NE.AND P0, PT, R13, RZ, PT ;  /* 0x000000ff0d00720c */ /* 0x000fc80003f05270 */
[----:B------:R-:W-:-:S04]  /*0360*/  IADD3 R2, PT, PT, -R2, RZ, RZ ;  /* 0x000000ff02027210 */ /* 0x000fc80007ffe1ff */
[----:B------:R-:W-:-:S04]  /*0370*/  VIADDMNMX.RELU R12, R2, R3, R4, PT ;  /* 0x00000003020c7246 */ /* 0x000fc80003801104 */
[----:B------:R-:W-:-:S04]  /*0380*/  SEL R12, R12, RZ, P0 ;  /* 0x000000ff0c0c7207 */ /* 0x000fc80000000000 */
[----:B------:R-:W-:Y:S01]  /*0390*/  ISETP.NE.AND P0, PT, R12, RZ, PT ;  /* 0x000000ff0c00720c */ /* 0x000fe20003f05270 */
[----:B--2---:R0:W-:-:S12]  /*03a0*/  STS [R5+0x40], R18 ;  /* 0x0000401205007388 */ /* 0x0041d80000000800 */
[----:B------:R0:W1:Y:S01]  /*03b0*/  @!P0 LDS R2, [R11+0x400] ;  /* 0x000400000b028984 */ /* 0x0000620000000800 */
[----:B------:R-:W-:Y:S05]  /*03c0*/  @!P0 BRA `(.L_x_6) ;  /* 0x0000000800d48947 */ /* 0x000fea0003800000 */
[----:B------:R-:W-:Y:S01]  /*03d0*/  BSSY.RECONVERGENT B1, `(.L_x_7) ;  /* 0x00000b3000017945 */ /* 0x000fe20003800200 */
[----:B------:R-:W-:Y:S02]  /*03e0*/  VIADD R13, R8, 0x85c ;  /* 0x0000085c080d7836 */ /* 0x000fe40000000000 */
[----:B------:R-:W-:-:S07]  /*03f0*/  IMAD.MOV.U32 R14, RZ, RZ, R7 ;  /* 0x000000ffff0e7224 */ /* 0x000fce00078e0007 */
.L_x_17:
[----:B------:R-:W2:Y:S01]  /*0400*/  LDS R15, [R8+0x800] ;  /* 0x00080000080f7984 */ /* 0x000ea20000000800 */
[----:B------:R-:W-:Y:S01]  /*0410*/  BSSY.RECONVERGENT B0, `(.L_x_8) ;  /* 0x000009b000007945 */ /* 0x000fe20003800200 */
[----:B------:R-:W-:Y:S02]  /*0420*/  HFMA2 R3, -RZ, RZ, 0, 0 ;  /* 0x00000000ff037431 */ /* 0x000fe400000001ff */
[----:B------:R-:W-:Y:S01]  /*0430*/  IMAD.MOV.U32 R16, RZ, RZ, RZ ;  /* 0x000000ffff107224 */ /* 0x000fe200078e00ff */
[----:B--2---:R-:W-:-:S13]  /*0440*/  ISETP.GE.AND P0, PT, R15, 0x1, PT ;  /* 0x000000010f00780c */ /* 0x004fda0003f06270 */
[----:B------:R-:W-:Y:S05]  /*0450*/  @!P0 BRA `(.L_x_9) ;  /* 0x0000000800588947 */ /* 0x000fea0003800000 */
[C---:B------:R-:W-:Y:S01]  /*0460*/  ISETP.GE.U32.AND P1, PT, R15.reuse, 0x8, PT ;  /* 0x000000080f00780c */ /* 0x040fe20003f26070 */
[----:B------:R-:W-:Y:S01]  /*0470*/  BSSY.RECONVERGENT B3, `(.L_x_10) ;  /* 0x0000048000037945 */ /* 0x000fe20003800200 */
[----:B------:R-:W-:Y:S02]  /*0480*/  LOP3.LUT R23, R15, 0x7, RZ, 0xc0, !PT ;  /* 0x000000070f177812 */ /* 0x000fe400078ec0ff */
[----:B------:R-:W-:Y:S02]  /*0490*/  CS2R R16, SRZ ;  /* 0x0000000000107805 */ /* 0x000fe4000001ff00 */
[----:B------:R-:W-:-:S07]  /*04a0*/  ISETP.NE.AND P0, PT, R23, RZ, PT ;  /* 0x000000ff1700720c */ /* 0x000fce0003f05270 */
[----:B------:R-:W-:Y:S06]  /*04b0*/  @!P1 BRA `(.L_x_11) ;  /* 0x00000004000c9947 */ /* 0x000fec0003800000 */
[----:B------:R-:W-:Y:S01]  /*04c0*/  IMAD R4, R14, 0x4, R9 ;  /* 0x000000040e047824 */ /* 0x000fe200078e0209 */
[----:B------:R-:W-:Y:S01]  /*04d0*/  LOP3.LUT R17, R15, 0x7ffffff8, RZ, 0xc0, !PT ;  /* 0x7ffffff80f117812 */ /* 0x000fe200078ec0ff */
[----:B------:R-:W-:Y:S02]  /*04e0*/  IMAD.MOV.U32 R16, RZ, RZ, RZ ;  /* 0x000000ffff107224 */ /* 0x000fe400078e00ff */
[----:B------:R-:W-:Y:S01]  /*04f0*/  IMAD.MOV.U32 R3, RZ, RZ, R13 ;  /* 0x000000ffff037224 */ /* 0x000fe200078e000d */
[----:B------:R-:W-:Y:S01]  /*0500*/  IADD3 R4, PT, PT, R4, 0x10, RZ ;  /* 0x0000001004047810 */ /* 0x000fe20007ffe0ff */
[----:B-1----:R-:W-:-:S07]  /*0510*/  IMAD.MOV R2, RZ, RZ, -R17 ;  /* 0x000000ffff027224 */ /* 0x002fce00078e0a11 */
.L_x_12:
[----:B------:R-:W1:Y:S01]  /*0520*/  LDS R22, [R4+-0x10] ;  /* 0xfffff00004167984 */ /* 0x000e620000000800 */
[----:B------:R-:W-:-:S03]  /*0530*/  IADD3 R2, PT, PT, R2, 0x8, RZ ;  /* 0x0000000802027810 */ /* 0x000fc60007ffe0ff */
[----:B------:R-:W2:Y:S01]  /*0540*/  LDS R24, [R3+-0x1c] ;  /* 0xffffe40003187984 */ /* 0x000ea20000000800 */
[----:B------:R-:W-:-:S03]  /*0550*/  ISETP.NE.AND P1, PT, R2, RZ, PT ;  /* 0x000000ff0200720c */ /* 0x000fc60003f25270 */
[----:B------:R-:W3:Y:S04]  /*0560*/  LDS R21, [R3+-0x18] ;  /* 0xffffe80003157984 */ /* 0x000ee80000000800 */
[----:B------:R-:W4:Y:S04]  /*0570*/  LDS R26, [R4+-0xc] ;  /* 0xfffff400041a7984 */ /* 0x000f280000000800 */
[----:B------:R-:W5:Y:S04]  /*0580*/  LDS R20, [R4+-0x8] ;  /* 0xfffff80004147984 */ /* 0x000f680000000800 */
[----:B------:R-:W5:Y:S04]  /*0590*/  LDS R19, [R3+-0x14] ;  /* 0xffffec0003137984 */ /* 0x000f680000000800 */
[----:B0-----:R-:W0:Y:S04]  /*05a0*/  LDS R5, [R3+-0x10] ;  /* 0xfffff00003057984 */ /* 0x001e280000000800 */
[----:B------:R-:W0:Y:S01]  /*05b0*/  LDS R18, [R4+-0x4] ;  /* 0xfffffc0004127984 */ /* 0x000e220000000800 */
[----:B-1----:R-:W-:-:S02]  /*05c0*/  IMAD.SHL.U32 R22, R22, 0x100, RZ ;  /* 0x0000010016167824 */ /* 0x002fc400078e00ff */
[----:B--2---:R-:W-:-:S03]  /*05d0*/  IMAD.SHL.U32 R24, R24, 0x100, RZ ;  /* 0x0000010018187824 */ /* 0x004fc600078e00ff */
[----:B------:R-:W-:Y:S01]  /*05e0*/  SHF.R.S32.HI R25, RZ, 0x8, R22 ;  /* 0x00000008ff197819 */ /* 0x000fe20000011416 */
[----:B---3--:R-:W-:Y:S01]  /*05f0*/  IMAD.SHL.U32 R22, R21, 0x100, RZ ;  /* 0x0000010015167824 */ /* 0x008fe200078e00ff */
[----:B------:R-:W-:Y:S02]  /*0600*/  SHF.R.S32.HI R24, RZ, 0x8, R24 ;  /* 0x00000008ff187819 */ /* 0x000fe40000011418 */
[----:B----4-:R-:W-:Y:S02]  /*0610*/  SHF.L.U32 R26, R26, 0x8, RZ ;  /* 0x000000081a1a7819 */ /* 0x010fe400000006ff */
[----:B------:R-:W-:Y:S01]  /*0620*/  SHF.R.S32.HI R22, RZ, 0x8, R22 ;  /* 0x00000008ff167819 */ /* 0x000fe20000011416 */
[----:B------:R-:W-:Y:S01]  /*0630*/  IMAD R24, R25, R24, R16 ;  /* 0x0000001819187224 */ /* 0x000fe200078e0210 */
[----:B------:R-:W-:Y:S01]  /*0640*/  SHF.R.S32.HI R21, RZ, 0x8, R26 ;  /* 0x00000008ff157819 */ /* 0x000fe2000001141a */
[----:B-----5:R-:W-:Y:S01]  /*0650*/  IMAD.SHL.U32 R20, R20, 0x100, RZ ;  /* 0x0000010014147824 */ /* 0x020fe200078e00ff */
[----:B------:R-:W1:Y:S03]  /*0660*/  LDS R16, [R4] ;  /* 0x0000000004107984 */ /* 0x000e660000000800 */
[----:B------:R-:W-:Y:S01]  /*0670*/  IMAD R21, R21, R22, R24 ;  /* 0x0000001615157224 */ /* 0x000fe200078e0218 */
[----:B------:R-:W-:Y:S01]  /*0680*/  SHF.R.S32.HI R20, RZ, 0x8, R20 ;  /* 0x00000008ff147819 */ /* 0x000fe20000011414 */
[----:B------:R-:W-:-:S02]  /*0690*/  IMAD.SHL.U32 R22, R19, 0x100, RZ ;  /* 0x0000010013167824 */ /* 0x000fc400078e00ff */
[----:B------:R-:W2:Y:S01]  /*06a0*/  LDS R19, [R3+-0xc] ;  /* 0xfffff40003137984 */ /* 0x000ea20000000800 */
[----:B0-----:R-:W-:Y:S02]  /*06b0*/  IMAD.SHL.U32 R24, R5, 0x100, RZ ;  /* 0x0000010005187824 */ /* 0x001fe400078e00ff */
[----:B------:R-:W-:Y:S01]  /*06c0*/  SHF.R.S32.HI R22, RZ, 0x8, R22 ;  /* 0x00000008ff167819 */ /* 0x000fe20000011416 */
[----:B------:R-:W0:Y:S01]  /*06d0*/  LDS R5, [R4+0x4] ;  /* 0x0000040004057984 */ /* 0x000e220000000800 */
[----:B------:R-:W-:Y:S02]  /*06e0*/  SHF.L.U32 R18, R18, 0x8, RZ ;  /* 0x0000000812127819 */ /* 0x000fe400000006ff */
[----:B------:R-:W-:Y:S01]  /*06f0*/  SHF.R.S32.HI R24, RZ, 0x8, R24 ;  /* 0x00000008ff187819 */ /* 0x000fe20000011418 */
[----:B------:R-:W-:Y:S01]  /*0700*/  IMAD R22, R20, R22, R21 ;  /* 0x0000001614167224 */ /* 0x000fe200078e0215 */
[----:B------:R-:W-:Y:S01]  /*0710*/  SHF.R.S32.HI R25, RZ, 0x8, R18 ;  /* 0x00000008ff197819 */ /* 0x000fe20000011412 */
[----:B------:R-:W3:Y:S04]  /*0720*/  LDS R20, [R3+-0x8] ;  /* 0xfffff80003147984 */ /* 0x000ee80000000800 */
[----:B------:R-:W4:Y:S01]  /*0730*/  LDS R21, [R4+0x8] ;  /* 0x0000080004157984 */ /* 0x000f220000000800 */
[----:B------:R-:W-:-:S03]  /*0740*/  IMAD R25, R25, R24, R22 ;  /* 0x0000001819197224 */ /* 0x000fc600078e0216 */
[----:B------:R-:W5:Y:S04]  /*0750*/  LDS R18, [R3+-0x4] ;  /* 0xfffffc0003127984 */ /* 0x000f680000000800 */
[----:B------:R1:W5:Y:S04]  /*0760*/  LDS R24, [R4+0xc] ;  /* 0x00000c0004187984 */ /* 0x0003680000000800 */
[----:B------:R1:W5:Y:S02]  /*0770*/  LDS R22, [R3] ;  /* 0x0000000003167984 */ /* 0x0003640000000800 */
[----:B-1----:R-:W-:-:S02]  /*0780*/  VIADD R4, R4, 0x20 ;  /* 0x0000002004047836 */ /* 0x002fc40000000000 */
[----:B------:R-:W-:Y:S01]  /*0790*/  IMAD.SHL.U32 R16, R16, 0x100, RZ ;  /* 0x0000010010107824 */ /* 0x000fe200078e00ff */
[----:B------:R-:W-:-:S04]  /*07a0*/  IADD3 R3, PT, PT, R3, 0x20, RZ ;  /* 0x0000002003037810 */ /* 0x000fc80007ffe0ff */
[----:B------:R-:W-:Y:S01]  /*07b0*/  SHF.R.S32.HI R16, RZ, 0x8, R16 ;  /* 0x00000008ff107819 */ /* 0x000fe20000011410 */
[----:B--2---:R-:W-:Y:S02]  /*07c0*/  IMAD.SHL.U32 R19, R19, 0x100, RZ ;  /* 0x0000010013137824 */ /* 0x004fe400078e00ff */
[----:B0-----:R-:W-:-:S03]  /*07d0*/  IMAD.SHL.U32 R5, R5, 0x100, RZ ;  /* 0x0000010005057824 */ /* 0x001fc600078e00ff */
[----:B------:R-:W-:Y:S02]  /*07e0*/  SHF.R.S32.HI R19, RZ, 0x8, R19 ;  /* 0x00000008ff137819 */ /* 0x000fe40000011413 */
[----:B------:R-:W-:Y:S01]  /*07f0*/  SHF.R.S32.HI R5, RZ, 0x8, R5 ;  /* 0x00000008ff057819 */ /* 0x000fe20000011405 */
[----:B---3--:R-:W-:Y:S02]  /*0800*/  IMAD.SHL.U32 R20, R20, 0x100, RZ ;  /* 0x0000010014147824 */ /* 0x008fe400078e00ff */
[----:B------:R-:W-:Y:S02]  /*0810*/  IMAD R16, R16, R19, R25 ;  /* 0x0000001310107224 */ /* 0x000fe400078e0219 */
[----:B----4-:R-:W-:Y:S01]  /*0820*/  IMAD.SHL.U32 R21, R21, 0x100, RZ ;  /* 0x0000010015157824 */ /* 0x010fe200078e00ff */
[----:B------:R-:W-:Y:S02]  /*0830*/  SHF.R.S32.HI R20, RZ, 0x8, R20 ;  /* 0x00000008ff147819 */ /* 0x000fe40000011414 */
[----:B-----5:R-:W-:-:S02]  /*0840*/  SHF.L.U32 R19, R18, 0x8, RZ ;  /* 0x0000000812137819 */ /* 0x020fc400000006ff */
[----:B------:R-:W-:Y:S01]  /*0850*/  SHF.R.S32.HI R18, RZ, 0x8, R21 ;  /* 0x00000008ff127819 */ /* 0x000fe20000011415 */
[----:B------:R-:W-:Y:S01]  /*0860*/  IMAD R5, R5, R20, R16 ;  /* 0x0000001405057224 */ /* 0x000fe200078e0210 */
[----:B------:R-:W-:Y:S01]  /*0870*/  SHF.R.S32.HI R19, RZ, 0x8, R19 ;  /* 0x00000008ff137819 */ /* 0x000fe20000011413 */
[----:B------:R-:W-:Y:S02]  /*0880*/  IMAD.SHL.U32 R24, R24, 0x100, RZ ;  /* 0x0000010018187824 */ /* 0x000fe400078e00ff */
[----:B------:R-:W-:-:S03]  /*0890*/  IMAD.SHL.U32 R22, R22, 0x100, RZ ;  /* 0x0000010016167824 */ /* 0x000fc600078e00ff */
[----:B------:R-:W-:Y:S01]  /*08a0*/  SHF.R.S32.HI R24, RZ, 0x8, R24 ;  /* 0x00000008ff187819 */ /* 0x000fe20000011418 */
[----:B------:R-:W-:Y:S01]  /*08b0*/  IMAD R5, R18, R19, R5 ;  /* 0x0000001312057224 */ /* 0x000fe200078e0205 */
[----:B------:R-:W-:-:S05]  /*08c0*/  SHF.R.S32.HI R22, RZ, 0x8, R22 ;  /* 0x00000008ff167819 */ /* 0x000fca0000011416 */
[----:B------:R-:W-:Y:S01]  /*08d0*/  IMAD R16, R24, R22, R5 ;  /* 0x0000001618107224 */ /* 0x000fe200078e0205 */
[----:B------:R-:W-:Y:S06]  /*08e0*/  @P1 BRA `(.L_x_12) ;  /* 0xfffffffc000c1947 */ /* 0x000fec000383ffff */
.L_x_11:
[----:B------:R-:W-:Y:S05]  /*08f0*/  BSYNC.RECONVERGENT B3 ;  /* 0x0000000000037941 */ /* 0x000fea0003800200 */
.L_x_10:
[----:B------:R-:W-:Y:S01]  /*0900*/  IMAD.MOV.U32 R3, RZ, RZ, R15 ;  /* 0x000000ffff037224 */ /* 0x000fe200078e000f */
[----:B------:R-:W-:Y:S06]  /*0910*/  @!P0 BRA `(.L_x_9) ;  /* 0x0000000400288947 */ /* 0x000fec0003800000 */
[----:B------:R-:W-:Y:S01]  /*0920*/  ISETP.GE.U32.AND P0, PT, R23, 0x4, PT ;  /* 0x000000041700780c */ /* 0x000fe20003f06070 */
[----:B------:R-:W-:Y:S01]  /*0930*/  BSSY.RECONVERGENT B3, `(.L_x_13) ;  /* 0x0000022000037945 */ /* 0x000fe20003800200 */
[----:B------:R-:W-:-:S04]  /*0940*/  LOP3.LUT R24, R15, 0x3, RZ, 0xc0, !PT ;  /* 0x000000030f187812 */ /* 0x000fc800078ec0ff */
[----:B------:R-:W-:-:S07]  /*0950*/  ISETP.NE.AND P1, PT, R24, RZ, PT ;  /* 0x000000ff1800720c */ /* 0x000fce0003f25270 */
[----:B------:R-:W-:Y:S06]  /*0960*/  @!P0 BRA `(.L_x_14) ;  /* 0x0000000000788947 */ /* 0x000fec0003800000 */
[C---:B-1----:R-:W-:Y:S02]  /*0970*/  IMAD.IADD R2, R17.reuse, 0x1, R14 ;  /* 0x0000000111027824 */ /* 0x042fe400078e020e */
[C---:B------:R-:W-:Y:S02]  /*0980*/  IMAD R23, R17.reuse, 0x4, R10 ;  /* 0x0000000411177824 */ /* 0x040fe400078e020a */
[----:B------:R-:W-:Y:S01]  /*0990*/  VIADD R17, R17, 0x4 ;  /* 0x0000000411117836 */ /* 0x000fe20000000000 */
[----:B------:R-:W-:Y:S02]  /*09a0*/  LEA R21, R2, R9, 0x2 ;  /* 0x0000000902157211 */ /* 0x000fe400078e10ff */
[----:B------:R-:W1:Y:S04]  /*09b0*/  LDS.64 R2, [R23+0x40] ;  /* 0x0000400017027984 */ /* 0x000e680000000a00 */
[----:B------:R-:W2:Y:S04]  /*09c0*/  LDS R22, [R21] ;  /* 0x0000000015167984 */ /* 0x000ea80000000800 */
[----:B------:R-:W3:Y:S04]  /*09d0*/  LDS R19, [R21+0x4] ;  /* 0x0000040015137984 */ /* 0x000ee80000000800 */
[----:B0-----:R-:W0:Y:S04]  /*09e0*/  LDS.64 R4, [R23+0x48] ;  /* 0x0000480017047984 */ /* 0x001e280000000a00 */
[----:B------:R-:W4:Y:S04]  /*09f0*/  LDS R20, [R21+0x8] ;  /* 0x0000080015147984 */ /* 0x000f280000000800 */
[----:B------:R-:W5:Y:S01]  /*0a00*/  LDS R18, [R21+0xc] ;  /* 0x00000c0015127984 */ /* 0x000f620000000800 */
[----:B-1----:R-:W-:-:S02]  /*0a10*/  IMAD.SHL.U32 R2, R2, 0x100, RZ ;  /* 0x0000010002027824 */ /* 0x002fc400078e00ff */
[----:B------:R-:W-:Y:S02]  /*0a20*/  IMAD.SHL.U32 R3, R3, 0x100, RZ ;  /* 0x0000010003037824 */ /* 0x000fe400078e00ff */
[----:B--2---:R-:W-:Y:S01]  /*0a30*/  IMAD.SHL.U32 R22, R22, 0x100, RZ ;  /* 0x0000010016167824 */ /* 0x004fe200078e00ff */
[----:B------:R-:W-:Y:S02]  /*0a40*/  SHF.R.S32.HI R2, RZ, 0x8, R2 ;  /* 0x00000008ff027819 */ /* 0x000fe40000011402 */
[----:B------:R-:W-:Y:S02]  /*0a50*/  SHF.R.S32.HI R3, RZ, 0x8, R3 ;  /* 0x00000008ff037819 */ /* 0x000fe40000011403 */
[----:B------:R-:W-:Y:S02]  /*0a60*/  SHF.R.S32.HI R25, RZ, 0x8, R22 ;  /* 0x00000008ff197819 */ /* 0x000fe40000011416 */
[----:B---3--:R-:W-:Y:S01]  /*0a70*/  SHF.L.U32 R19, R19, 0x8, RZ ;  /* 0x0000000813137819 */ /* 0x008fe200000006ff */
[----:B0-----:R-:W-:-:S02]  /*0a80*/  IMAD.SHL.U32 R4, R4, 0x100, RZ ;  /* 0x0000010004047824 */ /* 0x001fc400078e00ff */
[----:B------:R-:W-:Y:S01]  /*0a90*/  IMAD R2, R25, R2, R16 ;  /* 0x0000000219027224 */ /* 0x000fe200078e0210 */
[----:B------:R-:W-:Y:S01]  /*0aa0*/  SHF.R.S32.HI R19, RZ, 0x8, R19 ;  /* 0x00000008ff137819 */ /* 0x000fe20000011413 */
[----:B----4-:R-:W-:Y:S01]  /*0ab0*/  IMAD.SHL.U32 R20, R20, 0x100, RZ ;  /* 0x0000010014147824 */ /* 0x010fe200078e00ff */
[----:B------:R-:W-:Y:S01]  /*0ac0*/  SHF.R.S32.HI R4, RZ, 0x8, R4 ;  /* 0x00000008ff047819 */ /* 0x000fe20000011404 */
[----:B------:R-:W-:Y:S01]  /*0ad0*/  IMAD.SHL.U32 R16, R5, 0x100, RZ ;  /* 0x0000010005107824 */ /* 0x000fe200078e00ff */
[----:B-----5:R-:W-:Y:S01]  /*0ae0*/  SHF.L.U32 R18, R18, 0x8, RZ ;  /* 0x0000000812127819 */ /* 0x020fe200000006ff */
[----:B------:R-:W-:Y:S01]  /*0af0*/  IMAD R2, R19, R3, R2 ;  /* 0x0000000313027224 */ /* 0x000fe200078e0202 */
[----:B------:R-:W-:Y:S02]  /*0b00*/  SHF.R.S32.HI R5, RZ, 0x8, R20 ;  /* 0x00000008ff057819 */ /* 0x000fe40000011414 */
[----:B------:R-:W-:Y:S02]  /*0b10*/  SHF.R.S32.HI R16, RZ, 0x8, R16 ;  /* 0x00000008ff107819 */ /* 0x000fe40000011410 */
[----:B------:R-:W-:Y:S01]  /*0b20*/  SHF.R.S32.HI R3, RZ, 0x8, R18 ;  /* 0x00000008ff037819 */ /* 0x000fe20000011412 */
[----:B------:R-:W-:-:S04]  /*0b30*/  IMAD R2, R5, R4, R2 ;  /* 0x0000000405027224 */ /* 0x000fc800078e0202 */
[----:B------:R-:W-:-:S07]  /*0b40*/  IMAD R16, R3, R16, R2 ;  /* 0x0000001003107224 */ /* 0x000fce00078e0202 */
.L_x_14:
[----:B------:R-:W-:Y:S05]  /*0b50*/  BSYNC.RECONVERGENT B3 ;  /* 0x0000000000037941 */ /* 0x000fea0003800200 */
.L_x_13:
[----:B------:R-:W-:Y:S01]  /*0b60*/  IMAD.MOV.U32 R3, RZ, RZ, R15 ;  /* 0x000000ffff037224 */ /* 0x000fe200078e000f */
[----:B------:R-:W-:Y:S06]  /*0b70*/  @!P1 BRA `(.L_x_9) ;  /* 0x0000000000909947 */ /* 0x000fec0003800000 */
[----:B------:R-:W-:Y:S01]  /*0b80*/  ISETP.NE.AND P0, PT, R24, 0x1, PT ;  /* 0x000000011800780c */ /* 0x000fe20003f05270 */
[----:B------:R-:W-:Y:S01]  /*0b90*/  BSSY.RECONVERGENT B3, `(.L_x_15) ;  /* 0x0000015000037945 */ /* 0x000fe20003800200 */
[----:B-1----:R-:W-:-:S04]  /*0ba0*/  LOP3.LUT R2, R15, 0x1, RZ, 0xc0, !PT ;  /* 0x000000010f027812 */ /* 0x002fc800078ec0ff */
[----:B------:R-:W-:-:S07]  /*0bb0*/  ISETP.NE.U32.AND P1, PT, R2, 0x1, PT ;  /* 0x000000010200780c */ /* 0x000fce0003f25070 */
[----:B------:R-:W-:Y:S06]  /*0bc0*/  @!P0 BRA `(.L_x_16) ;  /* 0x0000000000448947 */ /* 0x000fec0003800000 */
[C---:B------:R-:W-:Y:S01]  /*0bd0*/  IADD3 R2, PT, PT, R17.reuse, R14, RZ ;  /* 0x0000000e11027210 */ /* 0x040fe20007ffe0ff */
[C---:B------:R-:W-:Y:S02]  /*0be0*/  IMAD R3, R17.reuse, 0x4, R10 ;  /* 0x0000000411037824 */ /* 0x040fe400078e020a */
[----:B------:R-:W-:Y:S02]  /*0bf0*/  VIADD R17, R17, 0x2 ;  /* 0x0000000211117836 */ /* 0x000fe40000000000 */
[----:B------:R-:W-:Y:S02]  /*0c00*/  IMAD R4, R2, 0x4, R9 ;  /* 0x0000000402047824 */ /* 0x000fe400078e0209 */
[----:B------:R-:W1:Y:S04]  /*0c10*/  LDS.64 R2, [R3+0x40] ;  /* 0x0000400003027984 */ /* 0x000e680000000a00 */
[----:B0-----:R-:W0:Y:S04]  /*0c20*/  LDS R5, [R4] ;  /* 0x0000000004057984 */ /* 0x001e280000000800 */
[----:B------:R-:W2:Y:S01]  /*0c30*/  LDS R18, [R4+0x4] ;  /* 0x0000040004127984 */ /* 0x000ea20000000800 */
[----:B-1----:R-:W-:Y:S01]  /*0c40*/  SHF.L.U32 R2, R2, 0x8, RZ ;  /* 0x0000000802027819 */ /* 0x002fe200000006ff */
[----:B------:R-:W-:-:S02]  /*0c50*/  IMAD.SHL.U32 R19, R3, 0x100, RZ ;  /* 0x0000010003137824 */ /* 0x000fc400078e00ff */
[----:B0-----:R-:W-:Y:S01]  /*0c60*/  IMAD.SHL.U32 R5, R5, 0x100, RZ ;  /* 0x0000010005057824 */ /* 0x001fe200078e00ff */
[----:B------:R-:W-:Y:S02]  /*0c70*/  SHF.R.S32.HI R2, RZ, 0x8, R2 ;  /* 0x00000008ff027819 */ /* 0x000fe40000011402 */
[----:B------:R-:W-:Y:S02]  /*0c80*/  SHF.R.S32.HI R20, RZ, 0x8, R19 ;  /* 0x00000008ff147819 */ /* 0x000fe40000011413 */
[----:B--2---:R-:W-:Y:S02]  /*0c90*/  SHF.L.U32 R18, R18, 0x8, RZ ;  /* 0x0000000812127819 */ /* 0x004fe400000006ff */
[----:B------:R-:W-:Y:S02]  /*0ca0*/  SHF.R.S32.HI R5, RZ, 0x8, R5 ;  /* 0x00000008ff057819 */ /* 0x000fe40000011405 */
[----:B------:R-:W-:-:S03]  /*0cb0*/  SHF.R.S32.HI R19, RZ, 0x8, R18 ;  /* 0x00000008ff137819 */ /* 0x000fc60000011412 */
[----:B------:R-:W-:-:S04]  /*0cc0*/  IMAD R2, R5, R2, R16 ;  /* 0x0000000205027224 */ /* 0x000fc800078e0210 */
[----:B------:R-:W-:-:S07]  /*0cd0*/  IMAD R16, R19, R20, R2 ;  /* 0x0000001413107224 */ /* 0x000fce00078e0202 */
.L_x_16:
[----:B------:R-:W-:Y:S05]  /*0ce0*/  BSYNC.RECONVERGENT B3 ;  /* 0x0000000000037941 */ /* 0x000fea0003800200 */
.L_x_15:
[----:B------:R-:W-:Y:S01]  /*0cf0*/  IMAD.MOV.U32 R3, RZ, RZ, R15 ;  /* 0x000000ffff037224 */ /* 0x000fe200078e000f */
[----:B------:R-:W-:Y:S06]  /*0d00*/  @P1 BRA `(.L_x_9) ;  /* 0x00000000002c1947 */ /* 0x000fec0003800000 */
[C---:B------:R-:W-:Y:S01]  /*0d10*/  IADD3 R2, PT, PT, R17.reuse, R14, RZ ;  /* 0x0000000e11027210 */ /* 0x040fe20007ffe0ff */
[----:B------:R-:W-:-:S04]  /*0d20*/  IMAD R17, R17, 0x4, R10 ;  /* 0x0000000411117824 */ /* 0x000fc800078e020a */
[----:B------:R-:W-:Y:S02]  /*0d30*/  IMAD R2, R2, 0x4, R9 ;  /* 0x0000000402027824 */ /* 0x000fe400078e0209 */
[----:B------:R-:W1:Y:S04]  /*0d40*/  LDS R17, [R17+0x40] ;  /* 0x0000400011117984 */ /* 0x000e680000000800 */
[----:B------:R-:W2:Y:S01]  /*0d50*/  LDS R2, [R2] ;  /* 0x0000000002027984 */ /* 0x000ea20000000800 */
[----:B-1----:R-:W-:Y:S01]  /*0d60*/  SHF.L.U32 R4, R17, 0x8, RZ ;  /* 0x0000000811047819 */ /* 0x002fe200000006ff */
[----:B--2---:R-:W-:-:S03]  /*0d70*/  IMAD.SHL.U32 R3, R2, 0x100, RZ ;  /* 0x0000010002037824 */ /* 0x004fc600078e00ff */
[----:B------:R-:W-:Y:S02]  /*0d80*/  SHF.R.S32.HI R4, RZ, 0x8, R4 ;  /* 0x00000008ff047819 */ /* 0x000fe40000011404 */
[----:B0-----:R-:W-:Y:S01]  /*0d90*/  SHF.R.S32.HI R5, RZ, 0x8, R3 ;  /* 0x00000008ff057819 */ /* 0x001fe20000011403 */
[----:B------:R-:W-:-:S04]  /*0da0*/  IMAD.MOV.U32 R3, RZ, RZ, R15 ;  /* 0x000000ffff037224 */ /* 0x000fc800078e000f */
[----:B------:R-:W-:-:S07]  /*0db0*/  IMAD R16, R5, R4, R16 ;  /* 0x0000000405107224 */ /* 0x000fce00078e0210 */
.L_x_9:
[----:B------:R-:W-:Y:S05]  /*0dc0*/  BSYNC.RECONVERGENT B0 ;  /* 0x0000000000007941 */ /* 0x000fea0003800200 */
.L_x_8:
[----:B-1----:R-:W-:Y:S01]  /*0dd0*/  IADD3 R2, PT, PT, R3, R14, RZ ;  /* 0x0000000e03027210 */ /* 0x002fe20007ffe0ff */
[----:B0-----:R-:W-:Y:S01]  /*0de0*/  LDS R18, [R11+0x400] ;  /* 0x000400000b127984 */ /* 0x001fe20000000800 */
[C---:B------:R-:W-:Y:S01]  /*0df0*/  ISETP.GE.AND P0, PT, R14.reuse, R12, PT ;  /* 0x0000000c0e00720c */ /* 0x040fe20003f06270 */
[----:B------:R-:W-:Y:S02]  /*0e00*/  VIADD R14, R14, UR6 ;  /* 0x000000060e0e7c36 */ /* 0x000fe40008000000 */
[----:B------:R-:W-:Y:S01]  /*0e10*/  IMAD R2, R2, 0x4, R9 ;  /* 0x0000000402027824 */ /* 0x000fe200078e0209 */
[----:B------:R-:W0:Y:S05]  /*0e20*/  LDS R3, [R8+0x808] ;  /* 0x0008080008037984 */ /* 0x000e2a0000000800 */
[----:B------:R-:W1:Y:S01]  /*0e30*/  LDS R2, [R2] ;  /* 0x0000000002027984 */ /* 0x000e620000000800 */
[----:B0-----:R-:W-:-:S05]  /*0e40*/  SHF.R.S32.HI R3, RZ, R3, R16 ;  /* 0x00000003ff037219 */ /* 0x001fca0000011410 */
[----:B-1----:R-:W-:-:S05]  /*0e50*/  IMAD.IADD R3, R2, 0x1, -R3 ;  /* 0x0000000102037824 */ /* 0x002fca00078e0a03 */
[----:B------:R-:W-:Y:S02]  /*0e60*/  SHF.L.U32 R4, R3, 0x9, RZ ;  /* 0x0000000903047819 */ /* 0x000fe400000006ff */
[----:B------:R-:W-:Y:S02]  /*0e70*/  SHF.R.S32.HI R3, RZ, 0x1f, R3 ;  /* 0x0000001fff037819 */ /* 0x000fe40000011403 */
[----:B------:R-:W-:-:S04]  /*0e80*/  SHF.R.S32.HI R4, RZ, 0x8, R4 ;  /* 0x00000008ff047819 */ /* 0x000fc80000011404 */
[----:B------:R-:W-:-:S04]  /*0e90*/  LOP3.LUT R3, R4, R3, RZ, 0x3c, !PT ;  /* 0x0000000304037212 */ /* 0x000fc800078e3cff */
[----:B------:R-:W-:-:S05]  /*0ea0*/  SEL R3, R3, RZ, !P0 ;  /* 0x000000ff03037207 */ /* 0x000fca0004000000 */
[----:B------:R-:W-:Y:S01]  /*0eb0*/  IMAD.IADD R18, R3, 0x1, R18 ;  /* 0x0000000103127824 */ /* 0x000fe200078e0212 */
[----:B------:R-:W-:-:S04]  /*0ec0*/  IADD3 R3, PT, PT, R14, -R7, RZ ;  /* 0x800000070e037210 */ /* 0x000fc80007ffe0ff */
[----:B------:R2:W-:Y:S01]  /*0ed0*/  STS [R11+0x400], R18 ;  /* 0x000400120b007388 */ /* 0x0005e20000000800 */
[----:B------:R-:W-:-:S13]  /*0ee0*/  ISETP.GE.U32.AND P0, PT, R3, R12, PT ;  /* 0x0000000c0300720c */ /* 0x000fda0003f06070 */
[----:B--2---:R-:W-:Y:S05]  /*0ef0*/  @!P0 BRA `(.L_x_17) ;  /* 0xfffffff400408947 */ /* 0x004fea000383ffff */
[----:B------:R-:W-:Y:S05]  /*0f00*/  BSYNC.RECONVERGENT B1 ;  /* 0x0000000000017941 */ /* 0x000fea0003800200 */
.L_x_7:
[----:B------:R-:W-:-:S07]  /*0f10*/  IMAD.MOV.U32 R2, RZ, RZ, R18 ;  /* 0x000000ffff027224 */ /* 0x000fce00078e0012 */
.L_x_6:
[----:B------:R-:W-:Y:S05]  /*0f20*/  BSYNC.RECONVERGENT B2 ;  /* 0x0000000000027941 */ /* 0x000fea0003800200 */
.L_x_5:
[----:B------:R-:W-:Y:S01]  /*0f30*/  LDS R3, [R11+0x440] ;  /* 0x000440000b037984 */ /* 0x000fe20000000800 */
[----:B------:R-:W-:Y:S02]  /*0f40*/  LEA R6, R6, R9, 0x2 ;  /* 0x0000000906067211 */ /* 0x000fe400078e10ff */
[----:B------:R-:W-:Y:S01]  /*0f50*/  ISETP.GT.U32.AND P0, PT, R7, 0xe, PT ;  /* 0x0000000e0700780c */ /* 0x000fe20003f04070 */
[----:B------:R-:W1:Y:S04]  /*0f60*/  LDS R4, [R11+0x420] ;  /* 0x000420000b047984 */ /* 0x000e680000000800 */
[----:B0-----:R-:W-:Y:S04]  /*0f70*/  LDS R5, [R11+0x410] ;  /* 0x000410000b057984 */ /* 0x001fe80000000800 */
[----:B------:R-:W0:Y:S04]  /*0f80*/  LDS R10, [R11+0x408] ;  /* 0x000408000b0a7984 */ /* 0x000e280000000800 */
[----:B------:R-:W2:Y:S01]  /*0f90*/  LDS R13, [R11+0x404] ;  /* 0x000404000b0d7984 */ /* 0x000ea20000000800 */
[----:B-1----:R-:W-:Y:S01]  /*0fa0*/  IADD3 R2, PT, PT, R4, R2, R3 ;  /* 0x0000000204027210 */ /* 0x002fe20007ffe003 */
[----:B------:R-:W-:-:S04]  /*0fb0*/  IMAD R3, R12, R7, R12 ;  /* 0x000000070c037224 */ /* 0x000fc800078e020c */
[C---:B------:R-:W-:Y:S01]  /*0fc0*/  VIADD R4, R3.reuse, 0x7fffff ;  /* 0x007fffff03047836 */ /* 0x040fe20000000000 */
[----:B------:R-:W-:Y:S02]  /*0fd0*/  @!P0 IADD3 R4, PT, PT, R3, RZ, RZ ;  /* 0x000000ff03048210 */ /* 0x000fe40007ffe0ff */
[----:B0-----:R-:W-:Y:S02]  /*0fe0*/  IADD3 R2, PT, PT, R10, R5, R2 ;  /* 0x000000050a027210 */ /* 0x001fe40007ffe002 */
[----:B------:R-:W-:Y:S02]  /*0ff0*/  SHF.R.U32.HI R5, RZ, 0x1, R12 ;  /* 0x00000001ff057819 */ /* 0x000fe4000001160c */
[----:B------:R-:W-:Y:S01]  /*1000*/  ISETP.NE.AND P0, PT, R7, RZ, PT ;  /* 0x000000ff0700720c */ /* 0x000fe20003f05270 */
[----:B--2---:R-:W-:-:S05]  /*1010*/  IMAD.IADD R2, R2, 0x1, R13 ;  /* 0x0000000102027824 */ /* 0x004fca00078e020d */
[----:B------:R-:W-:Y:S04]  /*1020*/  STS [R11+0x400], R2 ;  /* 0x000400020b007388 */ /* 0x000fe80000000800 */
[----:B------:R-:W0:Y:S02]  /*1030*/  LDS R6, [R6+0x400] ;  /* 0x0004000006067984 */ /* 0x000e240000000800 */
[----:B0-----:R-:W-:-:S05]  /*1040*/  IMAD.IADD R10, R6, 0x1, -R5 ;  /* 0x00000001060a7824 */ /* 0x001fca00078e0a05 */
[----:B------:R-:W-:-:S05]  /*1050*/  SHF.R.S32.HI R3, RZ, R7, R10 ;  /* 0x00000007ff037219 */ /* 0x000fca000001140a */
[----:B------:R-:W-:-:S05]  /*1060*/  IMAD.IADD R4, R3, 0x1, R4 ;  /* 0x0000000103047824 */ /* 0x000fca00078e0204 */
[----:B------:R-:W-:Y:S01]  /*1070*/  STS [R11+0x400], R4 ;  /* 0x000400040b007388 */ /* 0x000fe20000000800 */
[----:B------:R-:W-:Y:S06]  /*1080*/  BAR.SYNC.DEFER_BLOCKING 0x0 ;  /* 0x0000000000007b1d */ /* 0x000fec0000010000 */
[----:B------:R-:W-:Y:S04]  /*1090*/  LDS R2, [R11+0x400] ;  /* 0x000400000b027984 */ /* 0x000fe80000000800 */
[----:B------:R-:W-:Y:S04]  /*10a0*/  LDS R3, [R11+0x420] ;  /* 0x000420000b037984 */ /* 0x000fe80000000800 */
[----:B------:R-:W0:Y:S04]  /*10b0*/  LDS R5, [R11+0x410] ;  /* 0x000410000b057984 */ /* 0x000e280000000800 */
[----:B------:R-:W-:Y:S04]  /*10c0*/  LDS R9, [R11+0x408] ;  /* 0x000408000b097984 */ /* 0x000fe80000000800 */
[----:B------:R-:W1:Y:S01]  /*10d0*/  LDS R6, [R11+0x404] ;  /* 0x000404000b067984 */ /* 0x000e620000000800 */
[----:B0-----:R-:W-:-:S04]  /*10e0*/  VIMNMX3 R2, R2, R3, R5, PT ;  /* 0x000000030202720f */ /* 0x001fc80003800105 */
[----:B-1----:R-:W-:-:S05]  /*10f0*/  VIMNMX3 R6, R2, R9, R6, PT ;  /* 0x000000090206720f */ /* 0x002fca0003800106 */
[----:B------:R0:W-:Y:S01]  /*1100*/  STS [R11+0x400], R6 ;  /* 0x000400060b007388 */ /* 0x0001e20000000800 */
[----:B------:R-:W-:Y:S05]  /*1110*/  @P0 EXIT ;  /* 0x000000000000094d */ /* 0x000fea0003800000 */
[----:B------:R-:W1:Y:S02]  /*1120*/  LDS R8, [R8+0x800] ;  /* 0x0008000008087984 */ /* 0x000e640000000800 */
[----:B-1----:R-:W-:-:S13]  /*1130*/  ISETP.NE.AND P0, PT, R8, RZ, PT ;  /* 0x000000ff0800720c */ /* 0x002fda0003f05270 */
[----:B------:R-:W-:Y:S05]  /*1140*/  @!P0 EXIT ;  /* 0x000000000000894d */ /* 0x000fea0003800000 */
[----:B------:R-:W1:Y:S08]  /*1150*/  S2UR UR6, SR_CTAID.Y ;  /* 0x00000000000679c3 */ /* 0x000e700000002600 */
[----:B------:R-:W1:Y:S08]  /*1160*/  LDC R5, c[0x0][0x364] ;  /* 0x0000d900ff057b82 */ /* 0x000e700000000800 */
[----:B------:R-:W2:Y:S08]  /*1170*/  LDC R7, c[0x0][0x370] ;  /* 0x0000dc00ff077b82 */ /* 0x000eb00000000800 */
[----:B------:R-:W3:Y:S01]  /*1180*/  LDC.64 R2, c[0x0][0x380] ;  /* 0x0000e000ff027b82 */ /* 0x000ee20000000a00 */
[----:B-1----:R-:W-:-:S04]  /*1190*/  IMAD R0, R5, UR6, R0 ;  /* 0x0000000605007c24 */ /* 0x002fc8000f8e0200 */
[----:B--2---:R-:W-:-:S04]  /*11a0*/  IMAD R5, R0, R7, UR7 ;  /* 0x0000000700057e24 */ /* 0x004fc8000f8e0207 */
[----:B---3--:R-:W-:-:S05]  /*11b0*/  IMAD.WIDE.U32 R2, R5, 0x4, R2 ;  /* 0x0000000405027825 */ /* 0x008fca00078e0002 */
[----:B------:R-:W-:Y:S01]  /*11c0*/  STG.E desc[UR4][R2.64], R6 ;  /* 0x0000000602007986 */ /* 0x000fe2000c101904 */
[----:B------:R-:W-:Y:S05]  /*11d0*/  EXIT ;  /* 0x000000000000794d */ /* 0x000fea0003800000 */
.L_x_18:
        /* <DEDUP_REMOVED lines=10> */
.L_x_54:


//--------------------- .text.cudaComputeLPC      --------------------------
	.section	.text.cudaComputeLPC,"ax",@progbits
	.align	128
        .global         cudaComputeLPC
        .type           cudaComputeLPC,@function
        .size           cudaComputeLPC,(.L_x_50 - cudaComputeLPC)
        .other          cudaComputeLPC,@"STO_CUDA_ENTRY STV_DEFAULT"
cudaComputeLPC:
.text.cudaComputeLPC:
[----:B------:R-:W-:Y:S01]  /*0000*/  LDC R1, c[0x0][0x37c] ;  /* 0x0000df00ff017b82 */ /* 0x000fe20000000800 */
[----:B------:R-:W0:Y:S01]  /*0010*/  S2R R5, SR_TID.X ;  /* 0x0000000000057919 */ /* 0x000e220000002100 */
[----:B------:R-:W1:Y:S06]  /*0020*/  LDCU.64 UR8, c[0x0][0x358] ;  /* 0x00006b00ff0877ac */ /* 0x000e6c0008000a00 */
[----:B------:R-:W2:Y:S08]  /*0030*/  LDC R6, c[0x0][0x398] ;  /* 0x0000e600ff067b82 */ /* 0x000eb00000000800 */
[----:B------:R-:W3:Y:S01]  /*0040*/  S2UR UR5, SR_CgaCtaId ;  /* 0x00000000000579c3 */ /* 0x000ee20000008800 */
[----:B------:R-:W-:Y:S01]  /*0050*/  UMOV UR4, 0x400 ;  /* 0x0000040000047882 */ /* 0x000fe20000000000 */
[----:B------:R-:W4:Y:S01]  /*0060*/  LDCU UR6, c[0x0][0x39c] ;  /* 0x00007380ff0677ac */ /* 0x000f220008000800 */
[----:B0-----:R-:W-:-:S13]  /*0070*/  ISETP.GT.U32.AND P0, PT, R5, 0x3, PT ;  /* 0x000000030500780c */ /* 0x001fda0003f04070 */
[----:B------:R-:W0:Y:S01]  /*0080*/  @!P0 S2R R7, SR_CTAID.Y ;  /* 0x0000000000078919 */ /* 0x000e220000002600 */
[----:B------:R-:W0:Y:S02]  /*0090*/  @!P0 LDC.64 R2, c[0x0][0x390] ;  /* 0x0000e400ff028b82 */ /* 0x000e240000000a00 */
[----:B0-----:R-:W-:-:S04]  /*00a0*/  @!P0 IMAD.WIDE.U32 R2, R7, 0x10, R2 ;  /* 0x0000001007028825 */ /* 0x001fc800078e0002 */
[----:B------:R-:W-:-:S06]  /*00b0*/  @!P0 IMAD.WIDE.U32 R2, R5, 0x4, R2 ;  /* 0x0000000405028825 */ /* 0x000fcc00078e0002 */
[----:B-1----:R-:W5:Y:S01]  /*00c0*/  @!P0 LDG.E R3, desc[UR8][R2.64] ;  /* 0x0000000802038981 */ /* 0x002f62000c1e1900 */
[----:B--2---:R-:W-:Y:S01]  /*00d0*/  ISETP.GT.AND P1, PT, R5, R6, PT ;  /* 0x000000060500720c */ /* 0x004fe20003f24270 */
[----:B---3--:R-:W-:Y:S02]  /*00e0*/  ULEA UR4, UR5, UR4, 0x18 ;  /* 0x0000000405047291 */ /* 0x008fe4000f8ec0ff */
[----:B----4-:R-:W-:-:S04]  /*00f0*/  UISETP.GE.AND UP0, UPT, UR6, 0x1, UPT ;  /* 0x000000010600788c */ /* 0x010fc8000bf06270 */
[----:B------:R-:W-:-:S06]  /*0100*/  LEA R4, R5, UR4, 0x2 ;  /* 0x0000000405047c11 */ /* 0x000fcc000f8e10ff */
[----:B------:R0:W-:Y:S04]  /*0110*/  @!P1 STS [R4+0x110], RZ ;  /* 0x000110ff04009388 */ /* 0x0001e80000000800 */
[----:B-----5:R0:W-:Y:S01]  /*0120*/  @!P0 STS [R4], R3 ;  /* 0x0000000304008388 */ /* 0x0201e20000000800 */
[----:B------:R-:W-:Y:S05]  /*0130*/  BRA.U !UP0, `(.L_x_19) ;  /* 0x00000009087c7547 */ /* 0x000fea000b800000 */
[----:B------:R-:W1:Y:S01]  /*0140*/  S2UR UR5, SR_CTAID.Y ;  /* 0x00000000000579c3 */ /* 0x000e620000002600 */
[----:B------:R-:W-:Y:S01]  /*0150*/  UISETP.GE.U32.AND UP0, UPT, UR6, 0x8, UPT ;  /* 0x000000080600788c */ /* 0x000fe2000bf06070 */
[----:B------:R-:W-:Y:S01]  /*0160*/  VIADD R0, R6, 0x1 ;  /* 0x0000000106007836 */ /* 0x000fe20000000000 */
[----:B------:R-:W-:Y:S01]  /*0170*/  ULOP3.LUT UR7, UR6, 0x7, URZ, 0xc0, !UPT ;  /* 0x0000000706077892 */ /* 0x000fe2000f8ec0ff */
[----:B------:R-:W-:Y:S01]  /*0180*/  UMOV UR4, URZ ;  /* 0x000000ff00047c82 */ /* 0x000fe20008000000 */
[----:B-1----:R-:W-:-:S05]  /*0190*/  UIMAD UR5, UR5, UR6, URZ ;  /* 0x00000006050572a4 */ /* 0x002fca000f8e02ff */
[----:B------:R-:W-:Y:S07]  /*01a0*/  BRA.U !UP0, `(.L_x_20) ;  /* 0x00000005082c7547 */ /* 0x000fee000b800000 */
[----:B0-----:R-:W0:Y:S01]  /*01b0*/  LDC.64 R2, c[0x0][0x388] ;  /* 0x0000e200ff027b82 */ /* 0x001e220000000a00 */
[----:B------:R-:W-:Y:S01]  /*01c0*/  IMAD R29, R0, UR5, R5 ;  /* 0x00000005001d7c24 */ /* 0x000fe2000f8e0205 */
[----:B------:R-:W-:Y:S01]  /*01d0*/  ULOP3.LUT UR4, UR6, 0x7ffffff8, URZ, 0xc0, !UPT ;  /* 0x7ffffff806047892 */ /* 0x000fe2000f8ec0ff */
[C---:B------:R-:W-:Y:S02]  /*01e0*/  LEA R14, R6.reuse, 0x8, 0x3 ;  /* 0x00000008060e7811 */ /* 0x040fe400078e18ff */
[----:B------:R-:W-:Y:S01]  /*01f0*/  IMAD.IADD R15, R29, 0x1, R6 ;  /* 0x000000011d0f7824 */ /* 0x000fe200078e0206 */
[C---:B------:R-:W-:Y:S01]  /*0200*/  LEA R17, R6.reuse, R29, 0x1 ;  /* 0x0000001d06117211 */ /* 0x040fe200078e08ff */
[C-C-:B------:R-:W-:Y:S01]  /*0210*/  IMAD R19, R6.reuse, 0x3, R29.reuse ;  /* 0x0000000306137824 */ /* 0x140fe200078e021d */
[----:B------:R-:W-:Y:S01]  /*0220*/  UIADD3 UR6, UPT, UPT, -UR4, URZ, URZ ;  /* 0x000000ff04067290 */ /* 0x000fe2000fffe1ff */
[C-C-:B------:R-:W-:Y:S02]  /*0230*/  IMAD R21, R6.reuse, 0x4, R29.reuse ;  /* 0x0000000406157824 */ /* 0x140fe400078e021d */
[----:B------:R-:W-:-:S02]  /*0240*/  IMAD R23, R6, 0x5, R29 ;  /* 0x0000000506177824 */ /* 0x000fc400078e021d */
[C-C-:B------:R-:W-:Y:S02]  /*0250*/  IMAD R25, R6.reuse, 0x6, R29.reuse ;  /* 0x0000000606197824 */ /* 0x140fe400078e021d */
[----:B------:R-:W-:Y:S02]  /*0260*/  IMAD R27, R6, 0x7, R29 ;  /* 0x00000007061b7824 */ /* 0x000fe400078e021d */
[----:B------:R-:W-:-:S07]  /*0270*/  VIADD R29, R29, 0x3 ;  /* 0x000000031d1d7836 */ /* 0x000fce0000000000 */
.L_x_23:
[----:B------:R-:W-:Y:S01]  /*0280*/  UIADD3 UR6, UPT, UPT, UR6, 0x8, URZ ;  /* 0x0000000806067890 */ /* 0x000fe2000fffe0ff */
[----:B------:R-:W-:Y:S04]  /*0290*/  BSSY.RECONVERGENT B0, `(.L_x_21) ;  /* 0x0000032000007945 */ /* 0x000fe80003800200 */
[----:B-1----:R-:W-:Y:S07]  /*02a0*/  @P1 BRA `(.L_x_22) ;  /* 0x0000000000c01947 */ /* 0x002fee0003800000 */
[----:B------:R-:W-:-:S05]  /*02b0*/  IADD3 R11, PT, PT, R29, -0x3, RZ ;  /* 0xfffffffd1d0b7810 */ /* 0x000fca0007ffe0ff */
[----:B0-----:R-:W-:-:S05]  /*02c0*/  IMAD.WIDE.U32 R10, R11, 0x4, R2 ;  /* 0x000000040b0a7825 */ /* 0x001fca00078e0002 */
[----:B------:R0:W2:Y:S01]  /*02d0*/  LDG.E R18, desc[UR8][R10.64] ;  /* 0x000000080a127981 */ /* 0x0000a2000c1e1900 */
[----:B------:R-:W-:-:S04]  /*02e0*/  VIADD R13, R15, 0x1 ;  /* 0x000000010f0d7836 */ /* 0x000fc80000000000 */
[----:B------:R-:W-:-:S05]  /*02f0*/  IMAD.WIDE.U32 R12, R13, 0x4, R2 ;  /* 0x000000040d0c7825 */ /* 0x000fca00078e0002 */
[----:B------:R1:W3:Y:S01]  /*0300*/  LDG.E R16, desc[UR8][R12.64] ;  /* 0x000000080c107981 */ /* 0x0002e2000c1e1900 */
[----:B------:R-:W-:-:S04]  /*0310*/  VIADD R7, R17, 0x2 ;  /* 0x0000000211077836 */ /* 0x000fc80000000000 */
[----:B------:R-:W-:-:S05]  /*0320*/  IMAD.WIDE.U32 R6, R7, 0x4, R2 ;  /* 0x0000000407067825 */ /* 0x000fca00078e0002 */
[----:B------:R4:W5:Y:S01]  /*0330*/  LDG.E R20, desc[UR8][R6.64] ;  /* 0x0000000806147981 */ /* 0x000962000c1e1900 */
[----:B------:R-:W-:-:S05]  /*0340*/  IADD3 R9, PT, PT, R19, 0x3, RZ ;  /* 0x0000000313097810 */ /* 0x000fca0007ffe0ff */
[----:B------:R-:W-:-:S05]  /*0350*/  IMAD.WIDE.U32 R8, R9, 0x4, R2 ;  /* 0x0000000409087825 */ /* 0x000fca00078e0002 */
[----:B------:R4:W5:Y:S01]  /*0360*/  LDG.E R22, desc[UR8][R8.64] ;  /* 0x0000000808167981 */ /* 0x000962000c1e1900 */
[----:B------:R-:W-:-:S04]  /*0370*/  VIADD R24, R21, 0x4 ;  /* 0x0000000415187836 */ /* 0x000fc80000000000 */
[----:B0-----:R-:W-:-:S06]  /*0380*/  IMAD.WIDE.U32 R10, R24, 0x4, R2 ;  /* 0x00000004180a7825 */ /* 0x001fcc00078e0002 */
[----:B------:R3:W5:Y:S01]  /*0390*/  LDG.E R10, desc[UR8][R10.64] ;  /* 0x000000080a0a7981 */ /* 0x000762000c1e1900 */
[----:B------:R-:W-:-:S04]  /*03a0*/  VIADD R24, R23, 0x5 ;  /* 0x0000000517187836 */ /* 0x000fc80000000000 */
[----:B-1----:R-:W-:Y:S02]  /*03b0*/  IMAD.WIDE.U32 R12, R24, 0x4, R2 ;  /* 0x00000004180c7825 */ /* 0x002fe400078e0002 */
[----:B------:R-:W2:Y:S04]  /*03c0*/  LDS R24, [R4+0x110] ;  /* 0x0001100004187984 */ /* 0x000ea80000000800 */
[----:B------:R0:W5:Y:S01]  /*03d0*/  LDG.E R12, desc[UR8][R12.64] ;  /* 0x000000080c0c7981 */ /* 0x000162000c1e1900 */
[----:B----4-:R-:W-:-:S05]  /*03e0*/  IADD3 R7, PT, PT, R25, 0x6, RZ ;  /* 0x0000000619077810 */ /* 0x010fca0007ffe0ff */
[----:B------:R-:W-:-:S06]  /*03f0*/  IMAD.WIDE.U32 R6, R7, 0x4, R2 ;  /* 0x0000000407067825 */ /* 0x000fcc00078e0002 */
[----:B------:R1:W4:Y:S01]  /*0400*/  LDG.E R6, desc[UR8][R6.64] ;  /* 0x0000000806067981 */ /* 0x000322000c1e1900 */
[----:B------:R-:W-:-:S04]  /*0410*/  VIADD R9, R27, 0x7 ;  /* 0x000000071b097836 */ /* 0x000fc80000000000 */
[----:B------:R-:W-:-:S06]  /*0420*/  IMAD.WIDE.U32 R8, R9, 0x4, R2 ;  /* 0x0000000409087825 */ /* 0x000fcc00078e0002 */
[----:B------:R1:W4:Y:S01]  /*0430*/  LDG.E R8, desc[UR8][R8.64] ;  /* 0x0000000808087981 */ /* 0x000322000c1e1900 */
[----:B--2---:R-:W-:-:S05]  /*0440*/  FADD R18, R18, R24 ;  /* 0x0000001812127221 */ /* 0x004fca0000000000 */
[----:B------:R-:W-:Y:S04]  /*0450*/  STS [R4+0x110], R18 ;  /* 0x0001101204007388 */ /* 0x000fe80000000800 */
[----:B------:R-:W3:Y:S02]  /*0460*/  LDS R24, [R4+0x110] ;  /* 0x0001100004187984 */ /* 0x000ee40000000800 */
[----:B---3--:R-:W-:-:S05]  /*0470*/  FADD R11, R16, R24 ;  /* 0x00000018100b7221 */ /* 0x008fca0000000000 */
[----:B------:R-:W-:Y:S04]  /*0480*/  STS [R4+0x110], R11 ;  /* 0x0001100b04007388 */ /* 0x000fe80000000800 */
[----:B0-----:R-:W5:Y:S02]  /*0490*/  LDS R13, [R4+0x110] ;  /* 0x00011000040d7984 */ /* 0x001f640000000800 */
[----:B-----5:R-:W-:-:S05]  /*04a0*/  FADD R13, R20, R13 ;  /* 0x0000000d140d7221 */ /* 0x020fca0000000000 */
[----:B------:R-:W-:Y:S04]  /*04b0*/  STS [R4+0x110], R13 ;  /* 0x0001100d04007388 */ /* 0x000fe80000000800 */
[----:B-1----:R-:W0:Y:S02]  /*04c0*/  LDS R7, [R4+0x110] ;  /* 0x0001100004077984 */ /* 0x002e240000000800 */
[----:B0-----:R-:W-:-:S05]  /*04d0*/  FADD R7, R22, R7 ;  /* 0x0000000716077221 */ /* 0x001fca0000000000 */
[----:B------:R-:W-:Y:S04]  /*04e0*/  STS [R4+0x110], R7 ;  /* 0x0001100704007388 */ /* 0x000fe80000000800 */
[----:B------:R-:W0:Y:S02]  /*04f0*/  LDS R16, [R4+0x110] ;  /* 0x0001100004107984 */ /* 0x000e240000000800 */
[----:B0-----:R-:W-:-:S05]  /*0500*/  FADD R10, R10, R16 ;  /* 0x000000100a0a7221 */ /* 0x001fca0000000000 */
[----:B------:R-:W-:Y:S04]  /*0510*/  STS [R4+0x110], R10 ;  /* 0x0001100a04007388 */ /* 0x000fe80000000800 */
[----:B------:R-:W0:Y:S02]  /*0520*/  LDS R9, [R4+0x110] ;  /* 0x0001100004097984 */ /* 0x000e240000000800 */
[----:B0-----:R-:W-:-:S05]  /*0530*/  FADD R9, R12, R9 ;  /* 0x000000090c097221 */ /* 0x001fca0000000000 */
[----:B------:R-:W-:Y:S04]  /*0540*/  STS [R4+0x110], R9 ;  /* 0x0001100904007388 */ /* 0x000fe80000000800 */
[----:B------:R-:W4:Y:S02]  /*0550*/  LDS R11, [R4+0x110] ;  /* 0x00011000040b7984 */ /* 0x000f240000000800 */
[----:B----4-:R-:W-:-:S05]  /*0560*/  FADD R11, R6, R11 ;  /* 0x0000000b060b7221 */ /* 0x010fca0000000000 */
[----:B------:R-:W-:Y:S04]  /*0570*/  STS [R4+0x110], R11 ;  /* 0x0001100b04007388 */ /* 0x000fe80000000800 */
[----:B------:R-:W0:Y:S02]  /*0580*/  LDS R13, [R4+0x110] ;  /* 0x00011000040d7984 */ /* 0x000e240000000800 */
[----:B0-----:R-:W-:-:S05]  /*0590*/  FADD R13, R8, R13 ;  /* 0x0000000d080d7221 */ /* 0x001fca0000000000 */
[----:B------:R1:W-:Y:S02]  /*05a0*/  STS [R4+0x110], R13 ;  /* 0x0001100d04007388 */ /* 0x0003e40000000800 */
.L_x_22:
[----:B------:R-:W-:Y:S05]  /*05b0*/  BSYNC.RECONVERGENT B0 ;  /* 0x0000000000007941 */ /* 0x000fea0003800200 */
.L_x_21:
[----:B------:R-:W-:Y:S01]  /*05c0*/  UISETP.NE.AND UP0, UPT, UR6, URZ, UPT ;  /* 0x000000ff0600728c */ /* 0x000fe2000bf05270 */
[C---:B------:R-:W-:Y:S01]  /*05d0*/  IMAD.IADD R15, R14.reuse, 0x1, R15 ;  /* 0x000000010e0f7824 */ /* 0x040fe200078e020f */
[C---:B------:R-:W-:Y:S01]  /*05e0*/  IADD3 R17, PT, PT, R14.reuse, R17, RZ ;  /* 0x000000110e117210 */ /* 0x040fe20007ffe0ff */
[C---:B------:R-:W-:Y:S01]  /*05f0*/  IMAD.IADD R19, R14.reuse, 0x1, R19 ;  /* 0x000000010e137824 */ /* 0x040fe200078e0213 */
[C---:B------:R-:W-:Y:S01]  /*0600*/  IADD3 R23, PT, PT, R14.reuse, R23, RZ ;  /* 0x000000170e177210 */ /* 0x040fe20007ffe0ff */
[C---:B------:R-:W-:Y:S01]  /*0610*/  IMAD.IADD R21, R14.reuse, 0x1, R21 ;  /* 0x000000010e157824 */ /* 0x040fe200078e0215 */
[C---:B------:R-:W-:Y:S01]  /*0620*/  IADD3 R29, PT, PT, R14.reuse, R29, RZ ;  /* 0x0000001d0e1d7210 */ /* 0x040fe20007ffe0ff */
[C---:B------:R-:W-:Y:S02]  /*0630*/  IMAD.IADD R25, R14.reuse, 0x1, R25 ;  /* 0x000000010e197824 */ /* 0x040fe400078e0219 */
[----:B------:R-:W-:Y:S01]  /*0640*/  IMAD.IADD R27, R14, 0x1, R27 ;  /* 0x000000010e1b7824 */ /* 0x000fe200078e021b */
[----:B------:R-:W-:Y:S06]  /*0650*/  BRA.U UP0, `(.L_x_23) ;  /* 0xfffffffd00087547 */ /* 0x000fec000b83ffff */
.L_x_20:
[----:B------:R-:W-:-:S09]  /*0660*/  UISETP.NE.AND UP0, UPT, UR7, URZ, UPT ;  /* 0x000000ff0700728c */ /* 0x000fd2000bf05270 */
[----:B------:R-:W-:Y:S05]  /*0670*/  BRA.U !UP0, `(.L_x_19) ;  /* 0x00000005082c7547 */ /* 0x000fea000b800000 */
[----:B0-----:R-:W0:Y:S01]  /*0680*/  LDC R2, c[0x0][0x39c] ;  /* 0x0000e700ff027b82 */ /* 0x001e220000000800 */
[----:B------:R-:W-:Y:S01]  /*0690*/  UISETP.GE.U32.AND UP0, UPT, UR7, 0x4, UPT ;  /* 0x000000040700788c */ /* 0x000fe2000bf06070 */
[----:B0-----:R-:W-:-:S08]  /*06a0*/  LOP3.LUT R14, R2, 0x3, RZ, 0xc0, !PT ;  /* 0x00000003020e7812 */ /* 0x001fd000078ec0ff */
[----:B------:R-:W-:Y:S05]  /*06b0*/  BRA.U !UP0, `(.L_x_24) ;  /* 0x0000000108807547 */ /* 0x000fea000b800000 */
[----:B------:R-:W0:Y:S01]  /*06c0*/  LDCU UR6, c[0x0][0x398] ;  /* 0x00007300ff0677ac */ /* 0x000e220008000800 */
[----:B------:R-:W-:Y:S01]  /*06d0*/  BSSY.RECONVERGENT B0, `(.L_x_25) ;  /* 0x000001d000007945 */ /* 0x000fe20003800200 */
[----:B0-----:R-:W-:-:S13]  /*06e0*/  ISETP.GT.AND P0, PT, R5, UR6, PT ;  /* 0x0000000605007c0c */ /* 0x001fda000bf04270 */
[----:B------:R-:W-:Y:S05]  /*06f0*/  @P0 BRA `(.L_x_26) ;  /* 0x0000000000680947 */ /* 0x000fea0003800000 */
[----:B------:R-:W0:Y:S01]  /*0700*/  LDC.64 R6, c[0x0][0x388] ;  /* 0x0000e200ff067b82 */ /* 0x000e220000000a00 */
[----:B------:R-:W-:-:S06]  /*0710*/  UIADD3 UR6, UPT, UPT, UR5, UR4, URZ ;  /* 0x0000000405067290 */ /* 0x000fcc000fffe0ff */
[----:B------:R-:W-:-:S04]  /*0720*/  IMAD R3, R0, UR6, R5 ;  /* 0x0000000600037c24 */ /* 0x000fc8000f8e0205 */
[----:B0-----:R-:W-:-:S06]  /*0730*/  IMAD.WIDE.U32 R8, R3, 0x4, R6 ;  /* 0x0000000403087825 */ /* 0x001fcc00078e0006 */
[----:B------:R-:W2:Y:S01]  /*0740*/  LDG.E R8, desc[UR8][R8.64] ;  /* 0x0000000808087981 */ /* 0x000ea2000c1e1900 */
[----:B------:R-:W-:-:S04]  /*0750*/  IMAD.IADD R3, R0, 0x1, R3 ;  /* 0x0000000100037824 */ /* 0x000fc800078e0203 */
[----:B------:R-:W-:-:S06]  /*0760*/  IMAD.WIDE.U32 R10, R3, 0x4, R6 ;  /* 0x00000004030a7825 */ /* 0x000fcc00078e0006 */
[----:B------:R-:W3:Y:S01]  /*0770*/  LDG.E R10, desc[UR8][R10.64] ;  /* 0x000000080a0a7981 */ /* 0x000ee2000c1e1900 */
[----:B------:R-:W-:-:S04]  /*0780*/  IMAD.IADD R3, R0, 0x1, R3 ;  /* 0x0000000100037824 */ /* 0x000fc800078e0203 */
[----:B-1----:R-:W-:-:S06]  /*0790*/  IMAD.WIDE.U32 R12, R3, 0x4, R6 ;  /* 0x00000004030c7825 */ /* 0x002fcc00078e0006 */
[----:B------:R-:W4:Y:S01]  /*07a0*/  LDG.E R12, desc[UR8][R12.64] ;  /* 0x000000080c0c7981 */ /* 0x000f22000c1e1900 */
[----:B------:R-:W-:-:S05]  /*07b0*/  IADD3 R3, PT, PT, R0, R3, RZ ;  /* 0x0000000300037210 */ /* 0x000fca0007ffe0ff */
[----:B------:R-:W-:Y:S02]  /*07c0*/  IMAD.WIDE.U32 R6, R3, 0x4, R6 ;  /* 0x0000000403067825 */ /* 0x000fe400078e0006 */
[----:B------:R-:W2:Y:S04]  /*07d0*/  LDS R3, [R4+0x110] ;  /* 0x0001100004037984 */ /* 0x000ea80000000800 */
[----:B------:R-:W5:Y:S01]  /*07e0*/  LDG.E R6, desc[UR8][R6.64] ;  /* 0x0000000806067981 */ /* 0x000f62000c1e1900 */
[----:B--2---:R-:W-:-:S05]  /*07f0*/  FADD R3, R8, R3 ;  /* 0x0000000308037221 */ /* 0x004fca0000000000 */
[----:B------:R-:W-:Y:S04]  /*0800*/  STS [R4+0x110], R3 ;  /* 0x0001100304007388 */ /* 0x000fe80000000800 */
[----:B------:R-:W3:Y:S02]  /*0810*/  LDS R9, [R4+0x110] ;  /* 0x0001100004097984 */ /* 0x000ee40000000800 */
[----:B---3--:R-:W-:-:S05]  /*0820*/  FADD R9, R10, R9 ;  /* 0x000000090a097221 */ /* 0x008fca0000000000 */
[----:B------:R-:W-:Y:S04]  /*0830*/  STS [R4+0x110], R9 ;  /* 0x0001100904007388 */ /* 0x000fe80000000800 */
[----:B------:R-:W4:Y:S02]  /*0840*/  LDS R11, [R4+0x110] ;  /* 0x00011000040b7984 */ /* 0x000f240000000800 */
[----:B----4-:R-:W-:-:S05]  /*0850*/  FADD R11, R12, R11 ;  /* 0x0000000b0c0b7221 */ /* 0x010fca0000000000 */
[----:B------:R-:W-:Y:S04]  /*0860*/  STS [R4+0x110], R11 ;  /* 0x0001100b04007388 */ /* 0x000fe80000000800 */
[----:B------:R-:W5:Y:S02]  /*0870*/  LDS R13, [R4+0x110] ;  /* 0x00011000040d7984 */ /* 0x000f640000000800 */
[----:B-----5:R-:W-:-:S05]  /*0880*/  FADD R13, R6, R13 ;  /* 0x0000000d060d7221 */ /* 0x020fca0000000000 */
[----:B------:R0:W-:Y:S02]  /*0890*/  STS [R4+0x110], R13 ;  /* 0x0001100d04007388 */ /* 0x0001e40000000800 */
.L_x_26:
[----:B------:R-:W-:Y:S05]  /*08a0*/  BSYNC.RECONVERGENT B0 ;  /* 0x0000000000007941 */ /* 0x000fea0003800200 */
.L_x_25:
[----:B------:R-:W-:-:S12]  /*08b0*/  UIADD3 UR4, UPT, UPT, UR4, 0x4, URZ ;  /* 0x0000000404047890 */ /* 0x000fd8000fffe0ff */
.L_x_24:
[----:B------:R-:W-:-:S13]  /*08c0*/  ISETP.NE.AND P0, PT, R14, RZ, PT ;  /* 0x000000ff0e00720c */ /* 0x000fda0003f05270 */
[----:B------:R-:W-:Y:S05]  /*08d0*/  @!P0 BRA `(.L_x_19) ;  /* 0x0000000000948947 */ /* 0x000fea0003800000 */
[----:B------:R-:W-:-:S13]  /*08e0*/  ISETP.NE.AND P0, PT, R14, 0x1, PT ;  /* 0x000000010e00780c */ /* 0x000fda0003f05270 */
[----:B------:R-:W-:Y:S05]  /*08f0*/  @!P0 BRA `(.L_x_27) ;  /* 0x0000000000508947 */ /* 0x000fea0003800000 */
[----:B------:R-:W2:Y:S01]  /*0900*/  LDCU UR6, c[0x0][0x398] ;  /* 0x00007300ff0677ac */ /* 0x000ea20008000800 */
[----:B------:R-:W-:Y:S01]  /*0910*/  BSSY.RECONVERGENT B0, `(.L_x_28) ;  /* 0x0000011000007945 */ /* 0x000fe20003800200 */
[----:B--2---:R-:W-:-:S13]  /*0920*/  ISETP.GT.AND P0, PT, R5, UR6, PT ;  /* 0x0000000605007c0c */ /* 0x004fda000bf04270 */
[----:B------:R-:W-:Y:S05]  /*0930*/  @P0 BRA `(.L_x_29) ;  /* 0x0000000000380947 */ /* 0x000fea0003800000 */
[----:B------:R-:W2:Y:S01]  /*0940*/  LDC.64 R6, c[0x0][0x388] ;  /* 0x0000e200ff067b82 */ /* 0x000ea20000000a00 */
[----:B------:R-:W-:-:S06]  /*0950*/  UIADD3 UR6, UPT, UPT, UR5, UR4, URZ ;  /* 0x0000000405067290 */ /* 0x000fcc000fffe0ff */
[----:B------:R-:W-:-:S04]  /*0960*/  IMAD R3, R0, UR6, R5 ;  /* 0x0000000600037c24 */ /* 0x000fc8000f8e0205 */
[----:B--2---:R-:W-:-:S06]  /*0970*/  IMAD.WIDE.U32 R8, R3, 0x4, R6 ;  /* 0x0000000403087825 */ /* 0x004fcc00078e0006 */
[----:B------:R-:W2:Y:S01]  /*0980*/  LDG.E R8, desc[UR8][R8.64] ;  /* 0x0000000808087981 */ /* 0x000ea2000c1e1900 */
[----:B------:R-:W-:-:S04]  /*0990*/  IMAD.IADD R3, R0, 0x1, R3 ;  /* 0x0000000100037824 */ /* 0x000fc800078e0203 */
[----:B------:R-:W-:Y:S02]  /*09a0*/  IMAD.WIDE.U32 R6, R3, 0x4, R6 ;  /* 0x0000000403067825 */ /* 0x000fe400078e0006 */
[----:B------:R-:W2:Y:S04]  /*09b0*/  LDS R3, [R4+0x110] ;  /* 0x0001100004037984 */ /* 0x000ea80000000800 */
[----:B------:R-:W3:Y:S01]  /*09c0*/  LDG.E R7, desc[UR8][R6.64] ;  /* 0x0000000806077981 */ /* 0x000ee2000c1e1900 */
[----:B--2---:R-:W-:-:S05]  /*09d0*/  FADD R3, R8, R3 ;  /* 0x0000000308037221 */ /* 0x004fca0000000000 */
[----:B------:R-:W-:Y:S04]  /*09e0*/  STS [R4+0x110], R3 ;  /* 0x0001100304007388 */ /* 0x000fe80000000800 */
[----:B------:R-:W3:Y:S02]  /*09f0*/  LDS R10, [R4+0x110] ;  /* 0x00011000040a7984 */ /* 0x000ee40000000800 */
[----:B---3--:R-:W-:-:S05]  /*0a00*/  FADD R11, R7, R10 ;  /* 0x0000000a070b7221 */ /* 0x008fca0000000000 */
[----:B------:R2:W-:Y:S02]  /*0a10*/  STS [R4+0x110], R11 ;  /* 0x0001100b04007388 */ /* 0x0005e40000000800 */
.L_x_29:
[----:B------:R-:W-:Y:S05]  /*0a20*/  BSYNC.RECONVERGENT B0 ;  /* 0x0000000000007941 */ /* 0x000fea0003800200 */
.L_x_28:
[----:B------:R-:W-:-:S12]  /*0a30*/  UIADD3 UR4, UPT, UPT, UR4, 0x2, URZ ;  /* 0x0000000204047890 */ /* 0x000fd8000fffe0ff */
.L_x_27:
[----:B------:R-:W3:Y:S01]  /*0a40*/  LDCU UR6, c[0x0][0x398] ;  /* 0x00007300ff0677ac */ /* 0x000ee20008000800 */
[----:B------:R-:W-:Y:S01]  /*0a50*/  LOP3.LUT R2, R2, 0x1, RZ, 0xc0, !PT ;  /* 0x0000000102027812 */ /* 0x000fe200078ec0ff */
[----:B------:R-:W-:Y:S01]  /*0a60*/  BSSY.RECONVERGENT B0, `(.L_x_19) ;  /* 0x000000c000007945 */ /* 0x000fe20003800200 */
[----:B---3--:R-:W-:-:S04]  /*0a70*/  ISETP.GT.AND P0, PT, R5, UR6, PT ;  /* 0x0000000605007c0c */ /* 0x008fc8000bf04270 */
[----:B------:R-:W-:-:S13]  /*0a80*/  ISETP.NE.U32.OR P0, PT, R2, 0x1, P0 ;  /* 0x000000010200780c */ /* 0x000fda0000705470 */
[----:B------:R-:W-:Y:S05]  /*0a90*/  @P0 BRA `(.L_x_30) ;  /* 0x0000000000200947 */ /* 0x000fea0003800000 */
[----:B------:R-:W3:Y:S01]  /*0aa0*/  LDC.64 R2, c[0x0][0x388] ;  /* 0x0000e200ff027b82 */ /* 0x000ee20000000a00 */
[----:B------:R-:W-:-:S06]  /*0ab0*/  UIADD3 UR6, UPT, UPT, UR5, UR4, URZ ;  /* 0x0000000405067290 */ /* 0x000fcc000fffe0ff */
[----:B------:R-:W-:-:S04]  /*0ac0*/  IMAD R7, R0, UR6, R5 ;  /* 0x0000000600077c24 */ /* 0x000fc8000f8e0205 */
[----:B---3--:R-:W-:Y:S02]  /*0ad0*/  IMAD.WIDE.U32 R2, R7, 0x4, R2 ;  /* 0x0000000407027825 */ /* 0x008fe400078e0002 */
[----:B------:R-:W3:Y:S04]  /*0ae0*/  LDS R7, [R4+0x110] ;  /* 0x0001100004077984 */ /* 0x000ee80000000800 */
[----:B------:R-:W3:Y:S02]  /*0af0*/  LDG.E R2, desc[UR8][R2.64] ;  /* 0x0000000802027981 */ /* 0x000ee4000c1e1900 */
[----:B---3--:R-:W-:-:S05]  /*0b00*/  FADD R7, R2, R7 ;  /* 0x0000000702077221 */ /* 0x008fca0000000000 */
[----:B------:R3:W-:Y:S02]  /*0b10*/  STS [R4+0x110], R7 ;  /* 0x0001100704007388 */ /* 0x0007e40000000800 */
.L_x_30:
[----:B------:R-:W-:Y:S05]  /*0b20*/  BSYNC.RECONVERGENT B0 ;  /* 0x0000000000007941 */ /* 0x000fea0003800200 */
.L_x_19:
[----:B------:R-:W-:-:S13]  /*0b30*/  ISETP.GT.U32.AND P0, PT, R5, 0x1f, PT ;  /* 0x0000001f0500780c */ /* 0x000fda0003f04070 */
[----:B------:R-:W-:Y:S05]  /*0b40*/  @P0 EXIT ;  /* 0x000000000000094d */ /* 0x000fea0003800000 */
[----:B0-----:R-:W0:Y:S01]  /*0b50*/  LDS R3, [R4+0x114] ;  /* 0x0001140004037984 */ /* 0x001e220000000800 */
[----:B------:R-:W-:Y:S01]  /*0b60*/  MOV R0, 0x400 ;  /* 0x0000040000007802 */ /* 0x000fe20000000f00 */
[----:B------:R-:W4:Y:S01]  /*0b70*/  LDC R10, c[0x0][0x398] ;  /* 0x0000e600ff0a7b82 */ /* 0x000f220000000800 */
[----:B------:R-:W5:Y:S01]  /*0b80*/  S2R R9, SR_CgaCtaId ;  /* 0x0000000000097919 */ /* 0x000f620000008800 */
[----:B----4-:R-:W-:Y:S02]  /*0b90*/  ISETP.GE.AND P0, PT, R10, 0x1, PT ;  /* 0x000000010a00780c */ /* 0x010fe40003f06270 */
[----:B-----5:R-:W-:Y:S01]  /*0ba0*/  LEA R0, R9, R0, 0x18 ;  /* 0x0000000009007211 */ /* 0x020fe200078ec0ff */
[----:B0-----:R-:W-:Y:S04]  /*0bb0*/  STS [R4+0x194], R3 ;  /* 0x0001940304007388 */ /* 0x001fe80000000800 */
[----:B---3--:R-:W0:Y:S04]  /*0bc0*/  LDS R7, [R4+0x114] ;  /* 0x0001140004077984 */ /* 0x008e280000000800 */
[----:B0-----:R0:W-:Y:S04]  /*0bd0*/  STS [R4+0x214], R7 ;  /* 0x0002140704007388 */ /* 0x0011e80000000800 */
[----:B------:R0:W-:Y:S04]  /*0be0*/  STS [R4+0x10], RZ ;  /* 0x000010ff04007388 */ /* 0x0001e80000000800 */
[----:B------:R0:W3:Y:S01]  /*0bf0*/  LDS R9, [R0+0x110] ;  /* 0x0001100000097984 */ /* 0x0000e20000000800 */
[----:B------:R-:W-:Y:S05]  /*0c00*/  @!P0 EXIT ;  /* 0x000000000000894d */ /* 0x000fea0003800000 */
[----:B0-----:R-:W0:Y:S01]  /*0c10*/  LDC.64 R6, c[0x0][0x380] ;  /* 0x0000e000ff067b82 */ /* 0x001e220000000a00 */
[C---:B------:R-:W-:Y:S01]  /*0c20*/  IMAD R8, R5.reuse, -0x4, R0 ;  /* 0xfffffffc05087824 */ /* 0x040fe200078e0200 */
[C---:B------:R-:W-:Y:S01]  /*0c30*/  IADD3 R2, PT, PT, -R5.reuse, RZ, RZ ;  /* 0x000000ff05027210 */ /* 0x040fe20007ffe1ff */
[----:B------:R-:W-:Y:S01]  /*0c40*/  VIADD R10, R10, 0xffffffff ;  /* 0xffffffff0a0a7836 */ /* 0x000fe20000000000 */
[----:B------:R-:W-:Y:S01]  /*0c50*/  UMOV UR4, URZ ;  /* 0x000000ff00047c82 */ /* 0x000fe20008000000 */
[----:B------:R-:W-:Y:S02]  /*0c60*/  VIADD R8, R8, 0x10 ;  /* 0x0000001008087836 */ /* 0x000fe40000000000 */
[----:B0-----:R-:W-:-:S07]  /*0c70*/  IMAD.WIDE.U32 R6, R5, 0x4, R6 ;  /* 0x0000000405067825 */ /* 0x001fce00078e0006 */
.L_x_34:
[----:B0-----:R-:W0:Y:S01]  /*0c80*/  S2UR UR6, SR_CgaCtaId ;  /* 0x00000000000679c3 */ /* 0x001e220000008800 */
[----:B------:R-:W-:Y:S01]  /*0c90*/  UMOV UR5, 0x400 ;  /* 0x0000040000057882 */ /* 0x000fe20000000000 */
[----:B---3--:R-:W3:Y:S02]  /*0ca0*/  MUFU.RCP R12, R9 ;  /* 0x00000009000c7308 */ /* 0x008ee40000001000 */
[----:B---3--:R-:W-:-:S04]  /*0cb0*/  FFMA R3, R12, -R9, 1 ;  /* 0x3f8000000c037423 */ /* 0x008fc80000000809 */
[----:B------:R-:W-:Y:S01]  /*0cc0*/  FFMA R3, R12, R3, R12 ;  /* 0x000000030c037223 */ /* 0x000fe2000000000c */
[----:B0-----:R-:W-:-:S09]  /*0cd0*/  ULEA UR5, UR6, UR5, 0x18 ;  /* 0x0000000506057291 */ /* 0x001fd2000f8ec0ff */
[----:B------:R-:W0:Y:S02]  /*0ce0*/  LDS R0, [UR5+0x214] ;  /* 0x00021405ff007984 */ /* 0x000e240008000800 */
[----:B0-----:R-:W0:Y:S01]  /*0cf0*/  FCHK P0, -R0, R9 ;  /* 0x0000000900007302 */ /* 0x001e220000000100 */
[----:B------:R-:W-:-:S04]  /*0d00*/  FFMA R12, -R0, R3, RZ ;  /* 0x00000003000c7223 */ /* 0x000fc800000001ff */
[----:B--2---:R-:W-:-:S04]  /*0d10*/  FFMA R11, R12, -R9, -R0 ;  /* 0x800000090c0b7223 */ /* 0x004fc80000000800 */
[----:B------:R-:W-:Y:S01]  /*0d20*/  FFMA R12, R3, R11, R12 ;  /* 0x0000000b030c7223 */ /* 0x000fe2000000000c */
[----:B0-----:R-:W-:Y:S06]  /*0d30*/  @!P0 BRA `(.L_x_31) ;  /* 0x0000000000148947 */ /* 0x001fec0003800000 */
[----:B------:R-:W-:Y:S01]  /*0d40*/  FADD R3, -R0, -RZ ;  /* 0x800000ff00037221 */ /* 0x000fe20000000100 */
[----:B------:R-:W-:Y:S01]  /*0d50*/  IMAD.MOV.U32 R0, RZ, RZ, R9 ;  /* 0x000000ffff007224 */ /* 0x000fe200078e0009 */
[----:B------:R-:W-:-:S07]  /*0d60*/  MOV R12, 0xd80 ;  /* 0x00000d80000c7802 */ /* 0x000fce0000000f00 */
[----:B-1----:R-:W-:Y:S05]  /*0d70*/  CALL.REL.NOINC `($__internal_0_$__cuda_sm3x_div_rn_noftz_f32_slowpath) ;  /* 0x0000000400e07944 */ /* 0x002fea0003c00000 */
[----:B------:R-:W-:-:S07]  /*0d80*/  MOV R12, R0 ;  /* 0x00000000000c7202 */ /* 0x000fce0000000f00 */
.L_x_31:
[----:B------:R-:W0:Y:S01]  /*0d90*/  S2UR UR6, SR_CgaCtaId ;  /* 0x00000000000679c3 */ /* 0x000e220000008800 */
[----:B------:R-:W-:Y:S01]  /*0da0*/  ISETP.GE.AND P0, PT, R5, R10, PT ;  /* 0x0000000a0500720c */ /* 0x000fe20003f06270 */
[----:B------:R-:W-:Y:S01]  /*0db0*/  UMOV UR5, 0x400 ;  /* 0x0000040000057882 */ /* 0x000fe20000000000 */
[----:B------:R-:W-:Y:S01]  /*0dc0*/  BSSY.RECONVERGENT B0, `(.L_x_32) ;  /* 0x000004d000007945 */ /* 0x000fe20003800200 */
[----:B------:R-:W-:Y:S01]  /*0dd0*/  PLOP3.LUT P1, PT, PT, PT, PT, 0x8, 0x80 ;  /* 0x000000000080781c */ /* 0x000fe20003f2e170 */
[----:B0-----:R-:W-:-:S09]  /*0de0*/  ULEA UR5, UR6, UR5, 0x18 ;  /* 0x0000000506057291 */ /* 0x001fd2000f8ec0ff */
[----:B------:R-:W0:Y:S04]  /*0df0*/  LDS R0, [UR5+0x214] ;  /* 0x00021405ff007984 */ /* 0x000e280008000800 */
[----:B------:R-:W-:Y:S04]  /*0e00*/  @!P0 LDS R3, [R4+0x218] ;  /* 0x0002180004038984 */ /* 0x000fe80000000800 */
[----:B------:R-:W2:Y:S04]  /*0e10*/  @!P0 LDS R14, [R4+0x194] ;  /* 0x00019400040e8984 */ /* 0x000ea80000000800 */
[----:B------:R-:W-:Y:S04]  /*0e20*/  @!P0 LDS R11, [R4+0x218] ;  /* 0x00021800040b8984 */ /* 0x000fe80000000800 */
[----:B------:R-:W3:Y:S01]  /*0e30*/  @!P0 LDS R16, [R4+0x194] ;  /* 0x0001940004108984 */ /* 0x000ee20000000800 */
[-C--:B0-----:R-:W-:Y:S01]  /*0e40*/  FFMA R9, R0, R12.reuse, R9 ;  /* 0x0000000c00097223 */ /* 0x081fe20000000009 */
[----:B--2---:R-:W-:-:S05]  /*0e50*/  @!P0 FFMA R3, R14, R12, R3 ;  /* 0x0000000c0e038223 */ /* 0x004fca0000000003 */
[----:B------:R-:W-:Y:S01]  /*0e60*/  @!P0 STS [R4+0x214], R3 ;  /* 0x0002140304008388 */ /* 0x000fe20000000800 */
[----:B---3--:R-:W-:-:S05]  /*0e70*/  @!P0 FFMA R11, R11, R12, R16 ;  /* 0x0000000c0b0b8223 */ /* 0x008fca0000000010 */
[----:B------:R-:W-:Y:S01]  /*0e80*/  @!P0 STS [R4+0x194], R11 ;  /* 0x0001940b04008388 */ /* 0x000fe20000000800 */
[----:B------:R-:W-:-:S03]  /*0e90*/  ISETP.GE.U32.AND P0, PT, R5, UR4, PT ;  /* 0x0000000405007c0c */ /* 0x000fc6000bf06070 */
[----:B------:R-:W0:Y:S01]  /*0ea0*/  LDS R14, [R8+-0x4] ;  /* 0xfffffc00080e7984 */ /* 0x000e220000000800 */
[----:B-1----:R-:W-:Y:S02]  /*0eb0*/  FSEL R13, RZ, 1, P0 ;  /* 0x3f800000ff0d7808 */ /* 0x002fe40000000000 */
[----:B------:R-:W-:Y:S01]  /*0ec0*/  ISETP.NE.AND P0, PT, R2, RZ, PT ;  /* 0x000000ff0200720c */ /* 0x000fe20003f05270 */
[----:B------:R-:W1:Y:S02]  /*0ed0*/  LDS R18, [R4+0x10] ;  /* 0x0000100004127984 */ /* 0x000e640000000800 */
[----:B------:R-:W-:Y:S01]  /*0ee0*/  FMUL R13, R13, R12 ;  /* 0x0000000c0d0d7220 */ /* 0x000fe20000400000 */
[----:B------:R-:W-:Y:S02]  /*0ef0*/  FSEL R16, RZ, 1, P0 ;  /* 0x3f800000ff107808 */ /* 0x000fe40000000000 */
[----:B------:R-:W-:Y:S01]  /*0f00*/  ISETP.GT.U32.AND P0, PT, R5, UR4, PT ;  /* 0x0000000405007c0c */ /* 0x000fe2000bf04070 */
[----:B0-----:R-:W-:Y:S01]  /*0f10*/  FMUL R13, R13, R14 ;  /* 0x0000000e0d0d7220 */ /* 0x001fe20000400000 */
[----:B------:R-:W-:-:S03]  /*0f20*/  IMAD.MOV.U32 R14, RZ, RZ, -0x100 ;  /* 0xffffff00ff0e7424 */ /* 0x000fc600078e00ff */
[----:B------:R-:W-:Y:S01]  /*0f30*/  FFMA R13, R16, R12, R13 ;  /* 0x0000000c100d7223 */ /* 0x000fe2000000000d */
[----:B------:R-:W-:-:S03]  /*0f40*/  IMAD.MOV.U32 R16, RZ, RZ, 0xf ;  /* 0x0000000fff107424 */ /* 0x000fc600078e00ff */
[----:B-1----:R-:W-:Y:S01]  /*0f50*/  FADD R13, R13, R18 ;  /* 0x000000120d0d7221 */ /* 0x002fe20000000000 */
[----:B------:R-:W-:-:S04]  /*0f60*/  IMAD.MOV.U32 R18, RZ, RZ, 0x1 ;  /* 0x00000001ff127424 */ /* 0x000fc800078e00ff */
[----:B------:R-:W-:Y:S04]  /*0f70*/  STS [R4+0x10], R13 ;  /* 0x0000100d04007388 */ /* 0x000fe80000000800 */
[----:B------:R-:W0:Y:S02]  /*0f80*/  LDS R3, [R4+0x10] ;  /* 0x0000100004037984 */ /* 0x000e240000000800 */
[----:B0-----:R-:W-:-:S06]  /*0f90*/  FMUL R11, |R3|, 32768 ;  /* 0x47000000030b7820 */ /* 0x001fcc0000400200 */
[----:B------:R-:W0:Y:S08]  /*0fa0*/  F2I.NTZ R11, R11 ;  /* 0x0000000b000b7305 */ /* 0x000e300000203100 */
[----:B0-----:R-:W0:Y:S02]  /*0fb0*/  FLO.U32 R3, R11 ;  /* 0x0000000b00037300 */ /* 0x001e2400000e0000 */
[----:B0-----:R-:W-:-:S05]  /*0fc0*/  IADD3 R3, PT, PT, -R3, 0x1f, RZ ;  /* 0x0000001f03037810 */ /* 0x001fca0007ffe1ff */
[----:B------:R-:W-:-:S05]  /*0fd0*/  IMAD R3, R3, R14, 0x1400 ;  /* 0x0000140003037424 */ /* 0x000fca00078e020e */
[----:B------:R-:W-:-:S04]  /*0fe0*/  SHF.R.S32.HI R3, RZ, 0x8, R3 ;  /* 0x00000008ff037819 */ /* 0x000fc80000011403 */
[----:B------:R-:W-:Y:S02]  /*0ff0*/  SEL R15, R3, RZ, !P0 ;  /* 0x000000ff030f7207 */ /* 0x000fe40004000000 */
[----:B------:R-:W0:Y:S04]  /*1000*/  LDS R3, [UR5+0x8] ;  /* 0x00000805ff037984 */ /* 0x000e280008000800 */
[----:B------:R-:W-:Y:S04]  /*1010*/  STS [R4+0x90], R15 ;  /* 0x0000900f04007388 */ /* 0x000fe80000000800 */
[----:B------:R-:W-:Y:S04]  /*1020*/  LDS R13, [R4+0x90] ;  /* 0x00009000040d7984 */ /* 0x000fe80000000800 */
[----:B------:R-:W1:Y:S01]  /*1030*/  LDS R14, [R4+0xd0] ;  /* 0x0000d000040e7984 */ /* 0x000e620000000800 */
[----:B0-----:R-:W-:Y:S01]  /*1040*/  VIADD R3, R3, UR4 ;  /* 0x0000000403037c36 */ /* 0x001fe20008000000 */
[----:B-1----:R-:W-:-:S05]  /*1050*/  VIMNMX R13, PT, PT, R13, R14, !PT ;  /* 0x0000000e0d0d7248 */ /* 0x002fca0007fe0100 */
[----:B------:R-:W-:Y:S04]  /*1060*/  STS [R4+0x90], R13 ;  /* 0x0000900d04007388 */ /* 0x000fe80000000800 */
[----:B------:R-:W-:Y:S04]  /*1070*/  LDS R11, [R4+0x90] ;  /* 0x00009000040b7984 */ /* 0x000fe80000000800 */
[----:B------:R-:W0:Y:S02]  /*1080*/  LDS R14, [R4+0xb0] ;  /* 0x0000b000040e7984 */ /* 0x000e240000000800 */
[----:B0-----:R-:W-:-:S05]  /*1090*/  VIMNMX R11, PT, PT, R11, R14, !PT ;  /* 0x0000000e0b0b7248 */ /* 0x001fca0007fe0100 */
        /* <DEDUP_REMOVED lines=13> */
[----:B------:R-:W0:Y:S04]  /*1170*/  LDS R11, [UR5+0x90] ;  /* 0x00009005ff0b7984 */ /* 0x000e280008000800 */
[----:B------:R-:W1:Y:S01]  /*1180*/  LDS R14, [R8] ;  /* 0x00000000080e7984 */ /* 0x000e620000000800 */
[----:B0-----:R-:W-:-:S04]  /*1190*/  IADD3 R11, PT, PT, -R11, RZ, RZ ;  /* 0x000000ff0b0b7210 */ /* 0x001fc80007ffe1ff */
[----:B------:R-:W-:-:S04]  /*11a0*/  VIADDMNMX.RELU R11, R11, R16, 0xf, PT ;  /* 0x0000000f0b0b7446 */ /* 0x000fc80003801110 */
[----:B------:R-:W-:-:S04]  /*11b0*/  SHF.L.U32 R15, R18, R11, RZ ;  /* 0x0000000b120f7219 */ /* 0x000fc800000006ff */
[----:B------:R-:W-:-:S05]  /*11c0*/  I2FP.F32.U32 R15, R15 ;  /* 0x0000000f000f7245 */ /* 0x000fca0000201000 */
[----:B-1----:R-:W-:-:S06]  /*11d0*/  FMUL R14, R14, -R15 ;  /* 0x8000000f0e0e7220 */ /* 0x002fcc0000400000 */
[----:B------:R-:W0:Y:S02]  /*11e0*/  F2I.NTZ R14, R14 ;  /* 0x0000000e000e7305 */ /* 0x000e240000203100 */
[----:B0-----:R-:W-:-:S04]  /*11f0*/  VIMNMX R13, PT, PT, R14, 0x1fff, PT ;  /* 0x00001fff0e0d7848 */ /* 0x001fc80003fe0100 */
[----:B------:R-:W-:Y:S01]  /*1200*/  VIMNMX R17, PT, PT, R13, -0x2000, !PT ;  /* 0xffffe0000d117848 */ /* 0x000fe20007fe0100 */
[----:B------:R-:W-:Y:S06]  /*1210*/  @P0 BRA `(.L_x_33) ;  /* 0x00000000001c0947 */ /* 0x000fec0003800000 */
[----:B------:R-:W-:Y:S01]  /*1220*/  ISETP.NE.AND P0, PT, R5, RZ, PT ;  /* 0x000000ff0500720c */ /* 0x000fe20003f05270 */
[----:B------:R-:W-:-:S05]  /*1230*/  IMAD.WIDE R12, R3, 0xc0, R6 ;  /* 0x000000c0030c7825 */ /* 0x000fca00078e0206 */
[----:B------:R0:W-:Y:S07]  /*1240*/  STG.E desc[UR8][R12.64+0x40], R17 ;  /* 0x000040110c007986 */ /* 0x0001ee000c101908 */
[----:B------:R-:W1:Y:S01]  /*1250*/  @!P0 LDC.64 R14, c[0x0][0x380] ;  /* 0x0000e000ff0e8b82 */ /* 0x000e620000000a00 */
[----:B------:R-:W-:Y:S01]  /*1260*/  @!P0 PLOP3.LUT P1, PT, PT, PT, PT, 0x80, 0x8 ;  /* 0x000000000008881c */ /* 0x000fe20003f2f070 */
[----:B-1----:R-:W-:-:S05]  /*1270*/  @!P0 IMAD.WIDE R14, R3, 0xc0, R14 ;  /* 0x000000c0030e8825 */ /* 0x002fca00078e020e */
[----:B------:R0:W-:Y:S07]  /*1280*/  @!P0 STG.E desc[UR8][R14.64+0x8], R11 ;  /* 0x0000080b0e008986 */ /* 0x0001ee000c101908 */
.L_x_33:
[----:B------:R-:W-:Y:S05]  /*1290*/  BSYNC.RECONVERGENT B0 ;  /* 0x0000000000007941 */ /* 0x000fea0003800200 */
.L_x_32:
[----:B0-----:R-:W0:Y:S01]  /*12a0*/  FLO.U32 R11, ~R17 ;  /* 0x80000011000b7300 */ /* 0x001e2200000e0000 */
[----:B------:R-:W-:Y:S01]  /*12b0*/  VIADD R10, R10, 0xffffffff ;  /* 0xffffffff0a0a7836 */ /* 0x000fe20000000000 */
[----:B------:R-:W-:Y:S01]  /*12c0*/  UIADD3 UR4, UPT, UPT, UR4, 0x1, URZ ;  /* 0x0000000104047890 */ /* 0x000fe2000fffe0ff */
[----:B------:R-:W-:Y:S01]  /*12d0*/  VIADD R2, R2, 0x1 ;  /* 0x0000000102027836 */ /* 0x000fe20000000000 */
[----:B------:R-:W-:Y:S02]  /*12e0*/  IADD3 R8, PT, PT, R8, 0x4, RZ ;  /* 0x0000000408087810 */ /* 0x000fe40007ffe0ff */
[----:B------:R-:W-:Y:S02]  /*12f0*/  ISETP.NE.AND P0, PT, R10, -0x1, PT ;  /* 0xffffffff0a00780c */ /* 0x000fe40003f05270 */
[----:B------:R-:W1:Y:S01]  /*1300*/  FLO.U32 R0, R17 ;  /* 0x0000001100007300 */ /* 0x000e6200000e0000 */
[----:B0-----:R-:W-:Y:S02]  /*1310*/  IADD3 R11, PT, PT, -R11, 0x1f, RZ ;  /* 0x0000001f0b0b7810 */ /* 0x001fe40007ffe1ff */
[----:B-1----:R-:W-:-:S04]  /*1320*/  IADD3 R0, PT, PT, -R0, RZ, RZ ;  /* 0x000000ff00007210 */ /* 0x002fc80007ffe1ff */
[----:B------:R-:W-:-:S04]  /*1330*/  VIADDMNMX.U32 R11, R0, 0x1f, R11, !PT ;  /* 0x0000001f000b7846 */ /* 0x000fc8000780000b */
[----:B------:R-:W-:-:S05]  /*1340*/  IADD3 R11, PT, PT, -R11, 0x21, RZ ;  /* 0x000000210b0b7810 */ /* 0x000fca0007ffe1ff */
        /* <DEDUP_REMOVED lines=19> */
[----:B0-----:R-:W-:-:S02]  /*1480*/  VIMNMX R15, PT, PT, R0, R13, !PT ;  /* 0x0000000d000f7248 */ /* 0x001fc40007fe0100 */
[----:B------:R-:W0:Y:S03]  /*1490*/  @P1 LDC.64 R12, c[0x0][0x380] ;  /* 0x0000e000ff0c1b82 */ /* 0x000e260000000a00 */
[----:B------:R-:W-:Y:S04]  /*14a0*/  STS [R4+0x90], R15 ;  /* 0x0000900f04007388 */ /* 0x000fe80000000800 */
[----:B------:R-:W1:Y:S01]  /*14b0*/  LDS R19, [UR5+0x90] ;  /* 0x00009005ff137984 */ /* 0x000e620008000800 */
[----:B0-----:R-:W-:-:S05]  /*14c0*/  @P1 IMAD.WIDE R12, R3, 0xc0, R12 ;  /* 0x000000c0030c1825 */ /* 0x001fca00078e020c */
[----:B-1----:R0:W-:Y:S01]  /*14d0*/  @P1 STG.E desc[UR8][R12.64+0xc], R19 ;  /* 0x00000c130c001986 */ /* 0x0021e2000c101908 */
[----:B------:R-:W-:Y:S05]  /*14e0*/  @P0 BRA `(.L_x_34) ;  /* 0xfffffff400e40947 */ /* 0x000fea000383ffff */
[----:B------:R-:W-:Y:S05]  /*14f0*/  EXIT ;  /* 0x000000000000794d */ /* 0x000fea0003800000 */
        .weak           $__internal_0_$__cuda_sm3x_div_rn_noftz_f32_slowpath
        .type           $__internal_0_$__cuda_sm3x_div_rn_noftz_f32_slowpath,@function
        .size           $__internal_0_$__cuda_sm3x_div_rn_noftz_f32_slowpath,(.L_x_50 - $__internal_0_$__cuda_sm3x_div_rn_noftz_f32_slowpath)
$__internal_0_$__cuda_sm3x_div_rn_noftz_f32_slowpath:
[----:B------:R-:W-:Y:S02]  /*1500*/  SHF.R.U32.HI R13, RZ, 0x17, R0 ;  /* 0x00000017ff0d7819 */ /* 0x000fe40000011600 */
[----:B------:R-:W-:Y:S02]  /*1510*/  SHF.R.U32.HI R11, RZ, 0x17, R3 ;  /* 0x00000017ff0b7819 */ /* 0x000fe40000011603 */
[----:B------:R-:W-:Y:S02]  /*1520*/  LOP3.LUT R13, R13, 0xff, RZ, 0xc0, !PT ;  /* 0x000000ff0d0d7812 */ /* 0x000fe400078ec0ff */
[----:B------:R-:W-:-:S03]  /*1530*/  LOP3.LUT R14, R11, 0xff, RZ, 0xc0, !PT ;  /* 0x000000ff0b0e7812 */ /* 0x000fc600078ec0ff */
[----:B------:R-:W-:Y:S02]  /*1540*/  VIADD R16, R13, 0xffffffff ;  /* 0xffffffff0d107836 */ /* 0x000fe40000000000 */
[----:B------:R-:W-:-:S03]  /*1550*/  VIADD R15, R14, 0xffffffff ;  /* 0xffffffff0e0f7836 */ /* 0x000fc60000000000 */
[----:B------:R-:W-:-:S04]  /*1560*/  ISETP.GT.U32.AND P0, PT, R16, 0xfd, PT ;  /* 0x000000fd1000780c */ /* 0x000fc80003f04070 */
[----:B------:R-:W-:-:S13]  /*1570*/  ISETP.GT.U32.OR P0, PT, R15, 0xfd, P0 ;  /* 0x000000fd0f00780c */ /* 0x000fda0000704470 */
[----:B------:R-:W-:Y:S01]  /*1580*/  @!P0 MOV R11, RZ ;  /* 0x000000ff000b8202 */ /* 0x000fe20000000f00 */
[----:B------:R-:W-:Y:S06]  /*1590*/  @!P0 BRA `(.L_x_35) ;  /* 0x00000000005c8947 */ /* 0x000fec0003800000 */
[----:B------:R-:W-:Y:S02]  /*15a0*/  FSETP.GTU.FTZ.AND P0, PT, |R3|, +INF , PT ;  /* 0x7f8000000300780b */ /* 0x000fe40003f1c200 */
[----:B------:R-:W-:-:S04]  /*15b0*/  FSETP.GTU.FTZ.AND P1, PT, |R0|, +INF , PT ;  /* 0x7f8000000000780b */ /* 0x000fc80003f3c200 */
[----:B------:R-:W-:-:S13]  /*15c0*/  PLOP3.LUT P0, PT, P0, P1, PT, 0xf8, 0x8f ;  /* 0x00000000008f781c */ /* 0x000fda0000703f70 */
[----:B------:R-:W-:Y:S05]  /*15d0*/  @P0 BRA `(.L_x_36) ;  /* 0x0000000400440947 */ /* 0x000fea0003800000 */
[----:B------:R-:W-:-:S13]  /*15e0*/  LOP3.LUT P0, RZ, R0, 0x7fffffff, R3, 0xc8, !PT ;  /* 0x7fffffff00ff7812 */ /* 0x000fda000780c803 */
[----:B------:R-:W-:Y:S05]  /*15f0*/  @!P0 BRA `(.L_x_37) ;  /* 0x0000000400348947 */ /* 0x000fea0003800000 */
[C---:B------:R-:W-:Y:S02]  /*1600*/  FSETP.NEU.FTZ.AND P2, PT, |R3|.reuse, +INF , PT ;  /* 0x7f8000000300780b */ /* 0x040fe40003f5d200 */
[----:B------:R-:W-:Y:S02]  /*1610*/  FSETP.NEU.FTZ.AND P1, PT, |R0|, +INF , PT ;  /* 0x7f8000000000780b */ /* 0x000fe40003f3d200 */
[----:B------:R-:W-:-:S11]  /*1620*/  FSETP.NEU.FTZ.AND P0, PT, |R3|, +INF , PT ;  /* 0x7f8000000300780b */ /* 0x000fd60003f1d200 */
[----:B------:R-:W-:Y:S05]  /*1630*/  @!P1 BRA !P2, `(.L_x_37) ;  /* 0x0000000400249947 */ /* 0x000fea0005000000 */
[----:B------:R-:W-:-:S04]  /*1640*/  LOP3.LUT P2, RZ, R3, 0x7fffffff, RZ, 0xc0, !PT ;  /* 0x7fffffff03ff7812 */ /* 0x000fc8000784c0ff */
[----:B------:R-:W-:-:S13]  /*1650*/  PLOP3.LUT P1, PT, P1, P2, PT, 0x2f, 0xf2 ;  /* 0x0000000000f2781c */ /* 0x000fda0000f24577 */
[----:B------:R-:W-:Y:S05]  /*1660*/  @P1 BRA `(.L_x_38) ;  /* 0x0000000400101947 */ /* 0x000fea0003800000 */
[----:B------:R-:W-:-:S04]  /*1670*/  LOP3.LUT P1, RZ, R0, 0x7fffffff, RZ, 0xc0, !PT ;  /* 0x7fffffff00ff7812 */ /* 0x000fc8000782c0ff */
[----:B------:R-:W-:-:S13]  /*1680*/  PLOP3.LUT P0, PT, P0, P1, PT, 0x2f, 0xf2 ;  /* 0x0000000000f2781c */ /* 0x000fda0000702577 */
[----:B------:R-:W-:Y:S05]  /*1690*/  @P0 BRA `(.L_x_39) ;  /* 0x0000000000f80947 */ /* 0x000fea0003800000 */
[----:B------:R-:W-:Y:S02]  /*16a0*/  ISETP.GE.AND P0, PT, R15, RZ, PT ;  /* 0x000000ff0f00720c */ /* 0x000fe40003f06270 */
[----:B------:R-:W-:-:S11]  /*16b0*/  ISETP.GE.AND P1, PT, R16, RZ, PT ;  /* 0x000000ff1000720c */ /* 0x000fd60003f26270 */
[----:B------:R-:W-:Y:S02]  /*16c0*/  @P0 IMAD.MOV.U32 R11, RZ, RZ, RZ ;  /* 0x000000ffff0b0224 */ /* 0x000fe400078e00ff */
[----:B------:R-:W-:Y:S01]  /*16d0*/  @!P0 FFMA R3, R3, 1.84467440737095516160e+19, RZ ;  /* 0x5f80000003038823 */ /* 0x000fe200000000ff */
[----:B------:R-:W-:Y:S02]  /*16e0*/  @!P0 IMAD.MOV.U32 R11, RZ, RZ, -0x40 ;  /* 0xffffffc0ff0b8424 */ /* 0x000fe400078e00ff */
[----:B------:R-:W-:-:S03]  /*16f0*/  @!P1 FFMA R0, R0, 1.84467440737095516160e+19, RZ ;  /* 0x5f80000000009823 */ /* 0x000fc600000000ff */
[----:B------:R-:W-:-:S07]  /*1700*/  @!P1 IADD3 R11, PT, PT, R11, 0x40, RZ ;  /* 0x000000400b0b9810 */ /* 0x000fce0007ffe0ff */
.L_x_35:
[----:B------:R-:W-:Y:S01]  /*1710*/  LEA R15, R13, 0xc0800000, 0x17 ;  /* 0xc08000000d0f7811 */ /* 0x000fe200078eb8ff */
[----:B------:R-:W-:-:S04]  /*1720*/  VIADD R14, R14, 0xffffff81 ;  /* 0xffffff810e0e7836 */ /* 0x000fc80000000000 */
[----:B------:R-:W-:Y:S02]  /*1730*/  IMAD.IADD R15, R0, 0x1, -R15 ;  /* 0x00000001000f7824 */ /* 0x000fe400078e0a0f */
[C---:B------:R-:W-:Y:S01]  /*1740*/  IMAD R0, R14.reuse, -0x800000, R3 ;  /* 0xff8000000e007824 */ /* 0x040fe200078e0203 */
[----:B------:R-:W-:Y:S01]  /*1750*/  IADD3 R14, PT, PT, R14, 0x7f, -R13 ;  /* 0x0000007f0e0e7810 */ /* 0x000fe20007ffe80d */
[----:B------:R-:W0:Y:S01]  /*1760*/  MUFU.RCP R16, R15 ;  /* 0x0000000f00107308 */ /* 0x000e220000001000 */
[----:B------:R-:W-:Y:S02]  /*1770*/  FADD.FTZ R17, -R15, -RZ ;  /* 0x800000ff0f117221 */ /* 0x000fe40000010100 */
[----:B------:R-:W-:Y:S02]  /*1780*/  IADD3 R14, PT, PT, R14, R11, RZ ;  /* 0x0000000b0e0e7210 */ /* 0x000fe40007ffe0ff */
[----:B0-----:R-:W-:-:S04]  /*1790*/  FFMA R19, R16, R17, 1 ;  /* 0x3f80000010137423 */ /* 0x001fc80000000011 */
[----:B------:R-:W-:-:S04]  /*17a0*/  FFMA R18, R16, R19, R16 ;  /* 0x0000001310127223 */ /* 0x000fc80000000010 */
[----:B------:R-:W-:-:S04]  /*17b0*/  FFMA R3, R0, R18, RZ ;  /* 0x0000001200037223 */ /* 0x000fc800000000ff */
[----:B------:R-:W-:-:S04]  /*17c0*/  FFMA R16, R17, R3, R0 ;  /* 0x0000000311107223 */ /* 0x000fc80000000000 */
[----:B------:R-:W-:-:S04]  /*17d0*/  FFMA R19, R18, R16, R3 ;  /* 0x0000001012137223 */ /* 0x000fc80000000003 */
[----:B------:R-:W-:-:S04]  /*17e0*/  FFMA R16, R17, R19, R0 ;  /* 0x0000001311107223 */ /* 0x000fc80000000000 */
[----:B------:R-:W-:-:S05]  /*17f0*/  FFMA R0, R18, R16, R19 ;  /* 0x0000001012007223 */ /* 0x000fca0000000013 */
[----:B------:R-:W-:-:S04]  /*1800*/  SHF.R.U32.HI R3, RZ, 0x17, R0 ;  /* 0x00000017ff037819 */ /* 0x000fc80000011600 */
[----:B------:R-:W-:-:S05]  /*1810*/  LOP3.LUT R3, R3, 0xff, RZ, 0xc0, !PT ;  /* 0x000000ff03037812 */ /* 0x000fca00078ec0ff */
[----:B------:R-:W-:-:S04]  /*1820*/  IMAD.IADD R13, R3, 0x1, R14 ;  /* 0x00000001030d7824 */ /* 0x000fc800078e020e */
[----:B------:R-:W-:-:S05]  /*1830*/  VIADD R3, R13, 0xffffffff ;  /* 0xffffffff0d037836 */ /* 0x000fca0000000000 */
[----:B------:R-:W-:-:S13]  /*1840*/  ISETP.GE.U32.AND P0, PT, R3, 0xfe, PT ;  /* 0x000000fe0300780c */ /* 0x000fda0003f06070 */
[----:B------:R-:W-:Y:S05]  /*1850*/  @!P0 BRA `(.L_x_40) ;  /* 0x0000000000808947 */ /* 0x000fea0003800000 */
[----:B------:R-:W-:-:S13]  /*1860*/  ISETP.GT.AND P0, PT, R13, 0xfe, PT ;  /* 0x000000fe0d00780c */ /* 0x000fda0003f04270 */
[----:B------:R-:W-:Y:S05]  /*1870*/  @P0 BRA `(.L_x_41) ;  /* 0x00000000006c0947 */ /* 0x000fea0003800000 */
[----:B------:R-:W-:-:S13]  /*1880*/  ISETP.GE.AND P0, PT, R13, 0x1, PT ;  /* 0x000000010d00780c */ /* 0x000fda0003f06270 */
[----:B------:R-:W-:Y:S05]  /*1890*/  @P0 BRA `(.L_x_42) ;  /* 0x0000000000980947 */ /* 0x000fea0003800000 */
[----:B------:R-:W-:Y:S02]  /*18a0*/  ISETP.GE.AND P0, PT, R13, -0x18, PT ;  /* 0xffffffe80d00780c */ /* 0x000fe40003f06270 */
[----:B------:R-:W-:-:S11]  /*18b0*/  LOP3.LUT R0, R0, 0x80000000, RZ, 0xc0, !PT ;  /* 0x8000000000007812 */ /* 0x000fd600078ec0ff */
[----:B------:R-:W-:Y:S05]  /*18c0*/  @!P0 BRA `(.L_x_42) ;  /* 0x00000000008c8947 */ /* 0x000fea0003800000 */
[CCC-:B------:R-:W-:Y:S01]  /*18d0*/  FFMA.RZ R3, R18.reuse, R16.reuse, R19.reuse ;  /* 0x0000001012037223 */ /* 0x1c0fe2000000c013 */
[CCC-:B------:R-:W-:Y:S01]  /*18e0*/  FFMA.RM R14, R18.reuse, R16.reuse, R19.reuse ;  /* 0x00000010120e7223 */ /* 0x1c0fe20000004013 */
[C---:B------:R-:W-:Y:S02]  /*18f0*/  ISETP.NE.AND P2, PT, R13.reuse, RZ, PT ;  /* 0x000000ff0d00720c */ /* 0x040fe40003f45270 */
[----:B------:R-:W-:Y:S02]  /*1900*/  ISETP.NE.AND P1, PT, R13, RZ, PT ;  /* 0x000000ff0d00720c */ /* 0x000fe40003f25270 */
[----:B------:R-:W-:Y:S01]  /*1910*/  LOP3.LUT R11, R3, 0x7fffff, RZ, 0xc0, !PT ;  /* 0x007fffff030b7812 */ /* 0x000fe200078ec0ff */
[----:B------:R-:W-:Y:S01]  /*1920*/  FFMA.RP R3, R18, R16, R19 ;  /* 0x0000001012037223 */ /* 0x000fe20000008013 */
[----:B------:R-:W-:Y:S01]  /*1930*/  IADD3 R16, PT, PT, R13, 0x20, RZ ;  /* 0x000000200d107810 */ /* 0x000fe20007ffe0ff */
[----:B------:R-:W-:Y:S01]  /*1940*/  IMAD.MOV R13, RZ, RZ, -R13 ;  /* 0x000000ffff0d7224 */ /* 0x000fe200078e0a0d */
[----:B------:R-:W-:-:S02]  /*1950*/  LOP3.LUT R11, R11, 0x800000, RZ, 0xfc, !PT ;  /* 0x008000000b0b7812 */ /* 0x000fc400078efcff */
[----:B------:R-:W-:Y:S02]  /*1960*/  FSETP.NEU.FTZ.AND P0, PT, R3, R14, PT ;  /* 0x0000000e0300720b */ /* 0x000fe40003f1d000 */
[----:B------:R-:W-:Y:S02]  /*1970*/  SHF.L.U32 R16, R11, R16, RZ ;  /* 0x000000100b107219 */ /* 0x000fe400000006ff */
[----:B------:R-:W-:Y:S02]  /*1980*/  SEL R14, R13, RZ, P2 ;  /* 0x000000ff0d0e7207 */ /* 0x000fe40001000000 */
[----:B------:R-:W-:Y:S02]  /*1990*/  ISETP.NE.AND P1, PT, R16, RZ, P1 ;  /* 0x000000ff1000720c */ /* 0x000fe40000f25270 */
[----:B------:R-:W-:Y:S02]  /*19a0*/  SHF.R.U32.HI R14, RZ, R14, R11 ;  /* 0x0000000eff0e7219 */ /* 0x000fe4000001160b */
[----:B------:R-:W-:-:S02]  /*19b0*/  PLOP3.LUT P0, PT, P0, P1, PT, 0xf8, 0x8f ;  /* 0x00000000008f781c */ /* 0x000fc40000703f70 */
[----:B------:R-:W-:Y:S02]  /*19c0*/  SHF.R.U32.HI R16, RZ, 0x1, R14 ;  /* 0x00000001ff107819 */ /* 0x000fe4000001160e */
[----:B------:R-:W-:-:S04]  /*19d0*/  SEL R3, RZ, 0x1, !P0 ;  /* 0x00000001ff037807 */ /* 0x000fc80004000000 */
[----:B------:R-:W-:-:S04]  /*19e0*/  LOP3.LUT R3, R3, 0x1, R16, 0xf8, !PT ;  /* 0x0000000103037812 */ /* 0x000fc800078ef810 */
[----:B------:R-:W-:-:S04]  /*19f0*/  LOP3.LUT R3, R3, R14, RZ, 0xc0, !PT ;  /* 0x0000000e03037212 */ /* 0x000fc800078ec0ff */
[----:B------:R-:W-:-:S04]  /*1a00*/  IADD3 R3, PT, PT, R16, R3, RZ ;  /* 0x0000000310037210 */ /* 0x000fc80007ffe0ff */
[----:B------:R-:W-:Y:S01]  /*1a10*/  LOP3.LUT R0, R3, R0, RZ, 0xfc, !PT ;  /* 0x0000000003007212 */ /* 0x000fe200078efcff */
[----:B------:R-:W-:Y:S06]  /*1a20*/  BRA `(.L_x_42) ;  /* 0x0000000000347947 */ /* 0x000fec0003800000 */
.L_x_41:
[----:B------:R-:W-:-:S04]  /*1a30*/  LOP3.LUT R0, R0, 0x80000000, RZ, 0xc0, !PT ;  /* 0x8000000000007812 */ /* 0x000fc800078ec0ff */
[----:B------:R-:W-:Y:S01]  /*1a40*/  LOP3.LUT R0, R0, 0x7f800000, RZ, 0xfc, !PT ;  /* 0x7f80000000007812 */ /* 0x000fe200078efcff */
[----:B------:R-:W-:Y:S06]  /*1a50*/  BRA `(.L_x_42) ;  /* 0x0000000000287947 */ /* 0x000fec0003800000 */
.L_x_40:
[----:B------:R-:W-:Y:S01]  /*1a60*/  IMAD R0, R14, 0x800000, R0 ;  /* 0x008000000e007824 */ /* 0x000fe200078e0200 */
[----:B------:R-:W-:Y:S06]  /*1a70*/  BRA `(.L_x_42) ;  /* 0x0000000000207947 */ /* 0x000fec0003800000 */
.L_x_39:
[----:B------:R-:W-:-:S04]  /*1a80*/  LOP3.LUT R0, R0, 0x80000000, R3, 0x48, !PT ;  /* 0x8000000000007812 */ /* 0x000fc800078e4803 */
[----:B------:R-:W-:Y:S01]  /*1a90*/  LOP3.LUT R0, R0, 0x7f800000, RZ, 0xfc, !PT ;  /* 0x7f80000000007812 */ /* 0x000fe200078efcff */
[----:B------:R-:W-:Y:S06]  /*1aa0*/  BRA `(.L_x_42) ;  /* 0x0000000000147947 */ /* 0x000fec0003800000 */
.L_x_38:
[----:B------:R-:W-:Y:S01]  /*1ab0*/  LOP3.LUT R0, R0, 0x80000000, R3, 0x48, !PT ;  /* 0x8000000000007812 */ /* 0x000fe200078e4803 */
[----:B------:R-:W-:Y:S06]  /*1ac0*/  BRA `(.L_x_42) ;  /* 0x00000000000c7947 */ /* 0x000fec0003800000 */
.L_x_37:
[----:B------:R-:W0:Y:S01]  /*1ad0*/  MUFU.RSQ R0, -QNAN ;  /* 0xffc0000000007908 */ /* 0x000e220000001400 */
[----:B------:R-:W-:Y:S05]  /*1ae0*/  BRA `(.L_x_42) ;  /* 0x0000000000047947 */ /* 0x000fea0003800000 */
.L_x_36:
[----:B------:R-:W-:-:S07]  /*1af0*/  FADD.FTZ R0, R3, R0 ;  /* 0x0000000003007221 */ /* 0x000fce0000010000 */
.L_x_42:
[----:B------:R-:W-:-:S04]  /*1b00*/  HFMA2 R13, -RZ, RZ, 0, 0 ;  /* 0x00000000ff0d7431 */ /* 0x000fc800000001ff */
[----:B0-----:R-:W-:Y:S05]  /*1b10*/  RET.REL.NODEC R12 `(cudaComputeLPC) ;  /* 0xffffffe40c387950 */ /* 0x001fea0003c3ffff */
.L_x_43:
        /* <DEDUP_REMOVED lines=14> */
.L_x_50:


//--------------------- .text.cudaComputeAutocor  --------------------------
	.section	.text.cudaComputeAutocor,"ax",@progbits
	.align	128
        .global         cudaComputeAutocor
        .type           cudaComputeAutocor,@function
        .size           cudaComputeAutocor,(.L_x_56 - cudaComputeAutocor)
        .other          cudaComputeAutocor,@"STO_CUDA_ENTRY STV_DEFAULT"
cudaComputeAutocor:
.text.cudaComputeAutocor:
[----:B------:R-:W-:Y:S01]  /*0000*/  LDC R1, c[0x0][0x37c] ;  /* 0x0000df00ff017b82 */ /* 0x000fe20000000800 */
[----:B------:R-:W0:Y:S01]  /*0010*/  S2R R3, SR_TID.X ;  /* 0x0000000000037919 */ /* 0x000e220000002100 */
[----:B------:R-:W1:Y:S06]  /*0020*/  LDCU.64 UR6, c[0x0][0x358] ;  /* 0x00006b00ff0677ac */ /* 0x000e6c0008000a00 */
[----:B------:R-:W2:Y:S08]  /*0030*/  S2UR UR8, SR_CTAID.X ;  /* 0x00000000000879c3 */ /* 0x000eb00000002500 */
[----:B------:R-:W2:Y:S01]  /*0040*/  LDC R2, c[0x0][0x3a8] ;  /* 0x0000ea00ff027b82 */ /* 0x000ea20000000800 */
[----:B0-----:R-:W-:-:S13]  /*0050*/  ISETP.GT.U32.AND P0, PT, R3, 0x3, PT ;  /* 0x000000030300780c */ /* 0x001fda0003f04070 */
[----:B------:R-:W0:Y:S01]  /*0060*/  @!P0 S2R R7, SR_CTAID.Y ;  /* 0x0000000000078919 */ /* 0x000e220000002600 */
[----:B------:R-:W0:Y:S02]  /*0070*/  @!P0 LDC.64 R4, c[0x0][0x398] ;  /* 0x0000e600ff048b82 */ /* 0x000e240000000a00 */
[----:B0-----:R-:W-:-:S04]  /*0080*/  @!P0 IMAD.WIDE.U32 R4, R7, 0x10, R4 ;  /* 0x0000001007048825 */ /* 0x001fc800078e0004 */
[----:B------:R-:W-:Y:S02]  /*0090*/  @!P0 IMAD.WIDE.U32 R6, R3, 0x4, R4 ;  /* 0x0000000403068825 */ /* 0x000fe400078e0004 */
[----:B------:R-:W2:Y:S03]  /*00a0*/  LDC.64 R4, c[0x0][0x3a0] ;  /* 0x0000e800ff047b82 */ /* 0x000ea60000000a00 */
[----:B-1----:R0:W3:Y:S01]  /*00b0*/  @!P0 LDG.E R11, desc[UR6][R6.64] ;  /* 0x00000006060b8981 */ /* 0x0020e2000c1e1900 */
[----:B------:R-:W-:-:S04]  /*00c0*/  UMOV UR4, 0x400 ;  /* 0x0000040000047882 */ /* 0x000fc80000000000 */
[----:B------:R-:W1:Y:S01]  /*00d0*/  S2UR UR5, SR_CgaCtaId ;  /* 0x00000000000579c3 */ /* 0x000e620000008800 */
[----:B--2---:R-:W-:-:S05]  /*00e0*/  IMAD R0, R2, UR8, R4 ;  /* 0x0000000802007c24 */ /* 0x004fca000f8e0204 */
[----:B------:R-:W-:Y:S01]  /*00f0*/  IADD3 R0, PT, PT, -R0, RZ, RZ ;  /* 0x000000ff00007210 */ /* 0x000fe20007ffe1ff */
[----:B-1----:R-:W-:-:S03]  /*0100*/  ULEA UR4, UR5, UR4, 0x18 ;  /* 0x0000000405047291 */ /* 0x002fc6000f8ec0ff */
[----:B------:R-:W-:-:S04]  /*0110*/  VIADDMNMX R5, R0, R5, R2, PT ;  /* 0x0000000500057246 */ /* 0x000fc80003800102 */
[----:B------:R-:W-:Y:S02]  /*0120*/  IADD3 R12, PT, PT, R5, R4, RZ ;  /* 0x00000004050c7210 */ /* 0x000fe40007ffe0ff */
[C---:B------:R-:W-:Y:S02]  /*0130*/  LEA R0, R3.reuse, UR4, 0x2 ;  /* 0x0000000403007c11 */ /* 0x040fe4000f8e10ff */
[----:B------:R-:W-:-:S13]  /*0140*/  ISETP.GE.AND P1, PT, R3, R12, PT ;  /* 0x0000000c0300720c */ /* 0x000fda0003f26270 */
[----:B0-----:R-:W0:Y:S01]  /*0150*/  @!P1 LDC.64 R6, c[0x0][0x388] ;  /* 0x0000e200ff069b82 */ /* 0x001e220000000a00 */
[----:B------:R-:W-:-:S07]  /*0160*/  @!P1 IMAD R13, R2, UR8, R3 ;  /* 0x00000008020d9c24 */ /* 0x000fce000f8e0203 */
[----:B------:R-:W1:Y:S01]  /*0170*/  @!P1 LDC.64 R8, c[0x0][0x390] ;  /* 0x0000e400ff089b82 */ /* 0x000e620000000a00 */
[----:B---3--:R-:W-:Y:S07]  /*0180*/  @!P0 STS [R0+0xc84], R11 ;  /* 0x000c840b00008388 */ /* 0x008fee0000000800 */
[----:B------:R-:W-:Y:S06]  /*0190*/  BAR.SYNC.DEFER_BLOCKING 0x0 ;  /* 0x0000000000007b1d */ /* 0x000fec0000010000 */
[----:B------:R-:W2:Y:S04]  /*01a0*/  @!P1 LDS R10, [UR4+0xc84] ;  /* 0x000c8404ff0a9984 */ /* 0x000ea80008000800 */
[----:B------:R-:W3:Y:S01]  /*01b0*/  @!P1 LDS R14, [UR4+0xc88] ;  /* 0x000c8804ff0e9984 */ /* 0x000ee20008000800 */
[----:B--2---:R-:W-:-:S02]  /*01c0*/  @!P1 IADD3 R15, PT, PT, R10, R13, RZ ;  /* 0x0000000d0a0f9210 */ /* 0x004fc40007ffe0ff */
[----:B---3--:R-:W-:-:S03]  /*01d0*/  @!P1 IADD3 R13, PT, PT, R13, R14, RZ ;  /* 0x0000000e0d0d9210 */ /* 0x008fc60007ffe0ff */
[----:B0-----:R-:W-:-:S04]  /*01e0*/  @!P1 IMAD.WIDE R6, R15, 0x4, R6 ;  /* 0x000000040f069825 */ /* 0x001fc800078e0206 */
[----:B-1----:R-:W-:Y:S02]  /*01f0*/  @!P1 IMAD.WIDE R8, R13, 0x4, R8 ;  /* 0x000000040d089825 */ /* 0x002fe400078e0208 */
[----:B------:R-:W2:Y:S04]  /*0200*/  @!P1 LDG.E R6, desc[UR6][R6.64] ;  /* 0x0000000606069981 */ /* 0x000ea8000c1e1900 */
[----:B------:R-:W3:Y:S01]  /*0210*/  @!P1 LDG.E R8, desc[UR6][R8.64] ;  /* 0x0000000608089981 */ /* 0x000ee2000c1e1900 */
[----:B------:R-:W-:Y:S01]  /*0220*/  HFMA2 R11, -RZ, RZ, 0, 0 ;  /* 0x00000000ff0b7431 */ /* 0x000fe200000001ff */
[----:B------:R-:W-:Y:S01]  /*0230*/  IADD3 R10, PT, PT, R3, 0x100, RZ ;  /* 0x00000100030a7810 */ /* 0x000fe20007ffe0ff */
[----:B------:R-:W-:Y:S03]  /*0240*/  BSSY.RECONVERGENT B0, `(.L_x_44) ;  /* 0x0000014000007945 */ /* 0x000fe60003800200 */
[----:B------:R-:W-:-:S02]  /*0250*/  ISETP.GE.AND P0, PT, R10, R12, PT ;  /* 0x0000000c0a00720c */ /* 0x000fc40003f06270 */
[----:B--2---:R-:W-:-:S05]  /*0260*/  @!P1 I2FP.F32.S32 R13, R6 ;  /* 0x00000006000d9245 */ /* 0x004fca0000201400 */
[----:B---3--:R-:W-:Y:S01]  /*0270*/  @!P1 FMUL R11, R13, R8 ;  /* 0x000000080d0b9220 */ /* 0x008fe20000400000 */
[----:B------:R-:W-:-:S04]  /*0280*/  MOV R13, RZ ;  /* 0x000000ff000d7202 */ /* 0x000fc80000000f00 */
[----:B------:R0:W-:Y:S01]  /*0290*/  STS [R0], R11 ;  /* 0x0000000b00007388 */ /* 0x0001e20000000800 */
[----:B------:R-:W-:Y:S05]  /*02a0*/  @P0 BRA `(.L_x_45) ;  /* 0x0000000000340947 */ /* 0x000fea0003800000 */
[----:B0-----:R-:W0:Y:S01]  /*02b0*/  LDS R11, [UR4+0xc84] ;  /* 0x000c8404ff0b7984 */ /* 0x001e220008000800 */
[----:B------:R-:W1:Y:S01]  /*02c0*/  LDC.64 R6, c[0x0][0x388] ;  /* 0x0000e200ff067b82 */ /* 0x000e620000000a00 */
[----:B------:R-:W-:Y:S02]  /*02d0*/  IMAD R2, R2, UR8, R10 ;  /* 0x0000000802027c24 */ /* 0x000fe4000f8e020a */
[----:B------:R-:W2:Y:S05]  /*02e0*/  LDS R13, [UR4+0xc88] ;  /* 0x000c8804ff0d7984 */ /* 0x000eaa0008000800 */
[----:B------:R-:W3:Y:S01]  /*02f0*/  LDC.64 R8, c[0x0][0x390] ;  /* 0x0000e400ff087b82 */ /* 0x000ee20000000a00 */
[----:B0-----:R-:W-:-:S02]  /*0300*/  IADD3 R11, PT, PT, R11, R2, RZ ;  /* 0x000000020b0b7210 */ /* 0x001fc40007ffe0ff */
[----:B--2---:R-:W-:-:S03]  /*0310*/  IADD3 R13, PT, PT, R2, R13, RZ ;  /* 0x0000000d020d7210 */ /* 0x004fc60007ffe0ff */
[----:B-1----:R-:W-:-:S04]  /*0320*/  IMAD.WIDE R6, R11, 0x4, R6 ;  /* 0x000000040b067825 */ /* 0x002fc800078e0206 */
[----:B---3--:R-:W-:Y:S02]  /*0330*/  IMAD.WIDE R8, R13, 0x4, R8 ;  /* 0x000000040d087825 */ /* 0x008fe400078e0208 */
[----:B------:R-:W2:Y:S04]  /*0340*/  LDG.E R6, desc[UR6][R6.64] ;  /* 0x0000000606067981 */ /* 0x000ea8000c1e1900 */
[----:B------:R-:W3:Y:S01]  /*0350*/  LDG.E R8, desc[UR6][R8.64] ;  /* 0x0000000608087981 */ /* 0x000ee2000c1e1900 */
[----:B--2---:R-:W-:-:S05]  /*0360*/  I2FP.F32.S32 R13, R6 ;  /* 0x00000006000d7245 */ /* 0x004fca0000201400 */
[----:B---3--:R-:W-:-:S07]  /*0370*/  FMUL R13, R13, R8 ;  /* 0x000000080d0d7220 */ /* 0x008fce0000400000 */
.L_x_45:
[----:B------:R-:W-:Y:S05]  /*0380*/  BSYNC.RECONVERGENT B0 ;  /* 0x0000000000007941 */ /* 0x000fea0003800200 */
.L_x_44:
[----:B------:R-:W-:Y:S01]  /*0390*/  ISETP.GE.AND P0, PT, R4, RZ, PT ;  /* 0x000000ff0400720c */ /* 0x000fe20003f06270 */
[----:B------:R1:W-:Y:S01]  /*03a0*/  STS [R0+0x400], R13 ;  /* 0x0004000d00007388 */ /* 0x0003e20000000800 */
[----:B------:R-:W-:Y:S11]  /*03b0*/  BAR.SYNC.DEFER_BLOCKING 0x0 ;  /* 0x0000000000007b1d */ /* 0x000ff60000010000 */
[----:B-1----:R-:W-:Y:S05]  /*03c0*/  @!P0 BRA `(.L_x_46) ;  /* 0x0000000800708947 */ /* 0x002fea0003800000 */
[----:B------:R-:W-:Y:S01]  /*03d0*/  ISETP.NE.AND P2, PT, R4, RZ, PT ;  /* 0x000000ff0400720c */ /* 0x000fe20003f45270 */
[----:B------:R-:W-:Y:S01]  /*03e0*/  HFMA2 R7, -RZ, RZ, 0, 0 ;  /* 0x00000000ff077431 */ /* 0x000fe200000001ff */
[-C--:B------:R-:W-:Y:S02]  /*03f0*/  ISETP.GE.AND P0, PT, R3, R5.reuse, PT ;  /* 0x000000050300720c */ /* 0x080fe40003f06270 */
[----:B------:R-:W-:Y:S02]  /*0400*/  ISETP.GE.AND P1, PT, R10, R5, PT ;  /* 0x000000050a00720c */ /* 0x000fe40003f26270 */
[----:B------:R-:W-:Y:S02]  /*0410*/  FSEL R2, RZ, 1, P0 ;  /* 0x3f800000ff027808 */ /* 0x000fe40000000000 */
[----:B------:R-:W-:-:S05]  /*0420*/  FSEL R5, RZ, 1, P1 ;  /* 0x3f800000ff057808 */ /* 0x000fca0000800000 */
[----:B------:R-:W-:Y:S05]  /*0430*/  @!P2 BRA `(.L_x_47) ;  /* 0x000000040084a947 */ /* 0x000fea0003800000 */
[----:B------:R-:W-:Y:S02]  /*0440*/  IADD3 R4, PT, PT, R4, 0x1, RZ ;  /* 0x0000000104047810 */ /* 0x000fe40007ffe0ff */
[----:B------:R-:W-:Y:S02]  /*0450*/  ISETP.GT.U32.AND P0, PT, R3, 0x7f, PT ;  /* 0x0000007f0300780c */ /* 0x000fe40003f04070 */
[----:B------:R-:W-:-:S04]  /*0460*/  LOP3.LUT R7, R4, 0xfffffffe, RZ, 0xc0, !PT ;  /* 0xfffffffe04077812 */ /* 0x000fc800078ec0ff */
[----:B------:R-:W-:-:S07]  /*0470*/  IADD3 R4, PT, PT, -R7, RZ, RZ ;  /* 0x000000ff07047210 */ /* 0x000fce0007ffe1ff */
.L_x_48:
[C---:B------:R-:W-:Y:S01]  /*0480*/  LEA R6, R3.reuse, UR4, 0x2 ;  /* 0x0000000403067c11 */ /* 0x040fe2000f8e10ff */
[----:B-1----:R-:W1:Y:S01]  /*0490*/  LDS R10, [R0+0x400] ;  /* 0x00040000000a7984 */ /* 0x002e620000000800 */
[C---:B------:R-:W-:Y:S02]  /*04a0*/  ISETP.GT.U32.AND P1, PT, R3.reuse, 0x3f, PT ;  /* 0x0000003f0300780c */ /* 0x040fe40003f24070 */
[C---:B------:R-:W-:Y:S01]  /*04b0*/  ISETP.GT.U32.AND P2, PT, R3.reuse, 0x1f, PT ;  /* 0x0000001f0300780c */ /* 0x040fe20003f44070 */
[----:B------:R-:W2:Y:S01]  /*04c0*/  LDS R9, [R0] ;  /* 0x0000000000097984 */ /* 0x000ea20000000800 */
[----:B------:R-:W-:Y:S02]  /*04d0*/  ISETP.NE.AND P3, PT, R3, RZ, PT ;  /* 0x000000ff0300720c */ /* 0x000fe40003f65270 */
[----:B------:R-:W-:Y:S01]  /*04e0*/  IADD3 R4, PT, PT, R4, 0x2, RZ ;  /* 0x0000000204047810 */ /* 0x000fe20007ffe0ff */
[----:B0-----:R-:W0:Y:S04]  /*04f0*/  LDS R11, [R6+0x400] ;  /* 0x00040000060b7984 */ /* 0x001e280000000800 */
[----:B------:R-:W3:Y:S06]  /*0500*/  LDS R8, [R6] ;  /* 0x0000000006087984 */ /* 0x000eec0000000800 */
[----:B------:R-:W4:Y:S01]  /*0510*/  @!P3 S2R R19, SR_CgaCtaId ;  /* 0x000000000013b919 */ /* 0x000f220000008800 */
[----:B-1----:R-:W-:Y:S01]  /*0520*/  FMUL R10, R5, R10 ;  /* 0x0000000a050a7220 */ /* 0x002fe20000400000 */
[----:B--2---:R-:W-:-:S03]  /*0530*/  FMUL R9, R2, R9 ;  /* 0x0000000902097220 */ /* 0x004fc60000400000 */
[----:B0-----:R-:W-:-:S04]  /*0540*/  FMUL R10, R10, R11 ;  /* 0x0000000b0a0a7220 */ /* 0x001fc80000400000 */
[----:B---3--:R-:W-:Y:S02]  /*0550*/  FFMA R9, R9, R8, R10 ;  /* 0x0000000809097223 */ /* 0x008fe4000000000a */
[----:B------:R-:W0:Y:S03]  /*0560*/  @!P3 S2R R10, SR_CgaCtaId ;  /* 0x00000000000ab919 */ /* 0x000e260000008800 */
[----:B------:R-:W-:Y:S01]  /*0570*/  STS [R0+0x800], R9 ;  /* 0x0008000900007388 */ /* 0x000fe20000000800 */
[----:B------:R-:W-:Y:S06]  /*0580*/  BAR.SYNC.DEFER_BLOCKING 0x0 ;  /* 0x0000000000007b1d */ /* 0x000fec0000010000 */
[----:B------:R-:W-:Y:S04]  /*0590*/  @!P0 LDS R8, [R0+0xa00] ;  /* 0x000a000000088984 */ /* 0x000fe80000000800 */
[----:B------:R-:W1:Y:S02]  /*05a0*/  @!P0 LDS R11, [R0+0x800] ;  /* 0x00080000000b8984 */ /* 0x000e640000000800 */
[----:B-1----:R-:W-:-:S05]  /*05b0*/  @!P0 FADD R11, R8, R11 ;  /* 0x0000000b080b8221 */ /* 0x002fca0000000000 */
[----:B------:R-:W-:Y:S01]  /*05c0*/  @!P0 STS [R0+0x800], R11 ;  /* 0x0008000b00008388 */ /* 0x000fe20000000800 */
[----:B------:R-:W-:Y:S01]  /*05d0*/  BAR.SYNC.DEFER_BLOCKING 0x0 ;  /* 0x0000000000007b1d */ /* 0x000fe20000010000 */
[----:B------:R-:W-:-:S05]  /*05e0*/  ISETP.GT.U32.AND P0, PT, R3, 0x7f, PT ;  /* 0x0000007f0300780c */ /* 0x000fca0003f04070 */
[----:B------:R-:W-:Y:S04]  /*05f0*/  @!P1 LDS R8, [R0+0x900] ;  /* 0x0009000000089984 */ /* 0x000fe80000000800 */
[----:B------:R-:W1:Y:S02]  /*0600*/  @!P1 LDS R13, [R0+0x800] ;  /* 0x00080000000d9984 */ /* 0x000e640000000800 */
[----:B-1----:R-:W-:-:S05]  /*0610*/  @!P1 FADD R13, R8, R13 ;  /* 0x0000000d080d9221 */ /* 0x002fca0000000000 */
[----:B------:R-:W-:Y:S01]  /*0620*/  @!P1 STS [R0+0x800], R13 ;  /* 0x0008000d00009388 */ /* 0x000fe20000000800 */
[----:B------:R-:W-:Y:S06]  /*0630*/  BAR.SYNC.DEFER_BLOCKING 0x0 ;  /* 0x0000000000007b1d */ /* 0x000fec0000010000 */
[----:B------:R-:W-:Y:S04]  /*0640*/  @!P2 LDS R8, [R0+0x880] ;  /* 0x000880000008a984 */ /* 0x000fe80000000800 */
[----:B------:R-:W1:Y:S02]  /*0650*/  @!P2 LDS R9, [R0+0x800] ;  /* 0x000800000009a984 */ /* 0x000e640000000800 */
[----:B-1----:R-:W-:-:S05]  /*0660*/  @!P2 FADD R9, R8, R9 ;  /* 0x000000090809a221 */ /* 0x002fca0000000000 */
[----:B------:R1:W-:Y:S01]  /*0670*/  @!P2 STS [R0+0x800], R9 ;  /* 0x000800090000a388 */ /* 0x0003e20000000800 */
[----:B------:R-:W-:Y:S01]  /*0680*/  BAR.SYNC.DEFER_BLOCKING 0x0 ;  /* 0x0000000000007b1d */ /* 0x000fe20000010000 */
[----:B-1----:R-:W-:-:S05]  /*0690*/  @!P3 MOV R9, 0x400 ;  /* 0x000004000009b802 */ /* 0x002fca0000000f00 */
[----:B------:R-:W-:Y:S04]  /*06a0*/  LDS R8, [R0+0x840] ;  /* 0x0008400000087984 */ /* 0x000fe80000000800 */
[----:B------:R-:W1:Y:S04]  /*06b0*/  LDS R11, [R0+0x800] ;  /* 0x00080000000b7984 */ /* 0x000e680000000800 */
[----:B------:R-:W2:Y:S04]  /*06c0*/  LDS R15, [R0+0x820] ;  /* 0x00082000000f7984 */ /* 0x000ea80000000800 */
[----:B------:R-:W3:Y:S04]  /*06d0*/  LDS R13, [R0+0x810] ;  /* 0x00081000000d7984 */ /* 0x000ee80000000800 */
[----:B------:R-:W5:Y:S01]  /*06e0*/  LDS R17, [R0+0x808] ;  /* 0x0008080000117984 */ /* 0x000f620000000800 */
[----:B-1----:R-:W-:-:S04]  /*06f0*/  FADD R8, R8, R11 ;  /* 0x0000000b08087221 */ /* 0x002fc80000000000 */
[----:B--2---:R-:W-:-:S04]  /*0700*/  FADD R8, R8, R15 ;  /* 0x0000000f08087221 */ /* 0x004fc80000000000 */
[----:B---3--:R-:W-:Y:S01]  /*0710*/  FADD R8, R8, R13 ;  /* 0x0000000d08087221 */ /* 0x008fe20000000000 */
[----:B0-----:R-:W-:-:S03]  /*0720*/  @!P3 LEA R13, R10, R9, 0x18 ;  /* 0x000000090a0db211 */ /* 0x001fc600078ec0ff */
[----:B-----5:R-:W-:-:S05]  /*0730*/  FADD R17, R8, R17 ;  /* 0x0000001108117221 */ /* 0x020fca0000000000 */
[----:B------:R-:W-:Y:S04]  /*0740*/  STS [R0+0x800], R17 ;  /* 0x0008001100007388 */ /* 0x000fe80000000800 */
[----:B------:R-:W0:Y:S02]  /*0750*/  @!P3 LDS.64 R8, [R13+0x800] ;  /* 0x000800000d08b984 */ /* 0x000e240000000a00 */
[----:B0-----:R-:W-:-:S05]  /*0760*/  @!P3 FADD R8, R8, R9 ;  /* 0x000000090808b221 */ /* 0x001fca0000000000 */
[----:B------:R-:W-:Y:S01]  /*0770*/  @!P3 STS [UR4+0xc00], R8 ;  /* 0x000c0008ff00b988 */ /* 0x000fe20008000804 */
[----:B------:R-:W-:Y:S06]  /*0780*/  BAR.SYNC.DEFER_BLOCKING 0x0 ;  /* 0x0000000000007b1d */ /* 0x000fec0000010000 */
[----:B------:R-:W0:Y:S04]  /*0790*/  LDS R12, [R0+0x400] ;  /* 0x00040000000c7984 */ /* 0x000e280000000800 */
[----:B------:R-:W1:Y:S04]  /*07a0*/  LDS R11, [R6+0x404] ;  /* 0x00040400060b7984 */ /* 0x000e680000000800 */
[----:B------:R-:W2:Y:S04]  /*07b0*/  LDS R9, [R0] ;  /* 0x0000000000097984 */ /* 0x000ea80000000800 */
[----:B------:R-:W3:Y:S01]  /*07c0*/  LDS R10, [R6+0x4] ;  /* 0x00000400060a7984 */ /* 0x000ee20000000800 */
[----:B0-----:R-:W-:-:S04]  /*07d0*/  FMUL R12, R5, R12 ;  /* 0x0000000c050c7220 */ /* 0x001fc80000400000 */
[----:B-1----:R-:W-:Y:S01]  /*07e0*/  FMUL R12, R12, R11 ;  /* 0x0000000b0c0c7220 */ /* 0x002fe20000400000 */
[----:B--2---:R-:W-:-:S04]  /*07f0*/  FMUL R9, R2, R9 ;  /* 0x0000000902097220 */ /* 0x004fc80000400000 */
[----:B---3--:R-:W-:-:S05]  /*0800*/  FFMA R9, R9, R10, R12 ;  /* 0x0000000a09097223 */ /* 0x008fca000000000c */
[----:B------:R-:W-:Y:S01]  /*0810*/  STS [R0+0x800], R9 ;  /* 0x0008000900007388 */ /* 0x000fe20000000800 */
[----:B------:R-:W-:Y:S06]  /*0820*/  BAR.SYNC.DEFER_BLOCKING 0x0 ;  /* 0x0000000000007b1d */ /* 0x000fec0000010000 */
[----:B------:R-:W-:Y:S04]  /*0830*/  @!P0 LDS R8, [R0+0xa00] ;  /* 0x000a000000088984 */ /* 0x000fe80000000800 */
[----:B------:R-:W0:Y:S02]  /*0840*/  @!P0 LDS R11, [R0+0x800] ;  /* 0x00080000000b8984 */ /* 0x000e240000000800 */
[----:B0-----:R-:W-:Y:S01]  /*0850*/  @!P0 FADD R11, R8, R11 ;  /* 0x0000000b080b8221 */ /* 0x001fe20000000000 */
[----:B------:R-:W-:-:S04]  /*0860*/  @!P3 MOV R8, 0x400 ;  /* 0x000004000008b802 */ /* 0x000fc80000000f00 */
[----:B------:R-:W-:Y:S01]  /*0870*/  @!P0 STS [R0+0x800], R11 ;  /* 0x0008000b00008388 */ /* 0x000fe20000000800 */
[----:B------:R-:W-:Y:S06]  /*0880*/  BAR.SYNC.DEFER_BLOCKING 0x0 ;  /* 0x0000000000007b1d */ /* 0x000fec0000010000 */
[----:B------:R-:W-:Y:S04]  /*0890*/  @!P1 LDS R6, [R0+0x900] ;  /* 0x0009000000069984 */ /* 0x000fe80000000800 */
[----:B------:R-:W0:Y:S02]  /*08a0*/  @!P1 LDS R13, [R0+0x800] ;  /* 0x00080000000d9984 */ /* 0x000e240000000800 */
[----:B0-----:R-:W-:-:S05]  /*08b0*/  @!P1 FADD R13, R6, R13 ;  /* 0x0000000d060d9221 */ /* 0x001fca0000000000 */
[----:B------:R-:W-:Y:S01]  /*08c0*/  @!P1 STS [R0+0x800], R13 ;  /* 0x0008000d00009388 */ /* 0x000fe20000000800 */
[----:B------:R-:W-:Y:S01]  /*08d0*/  BAR.SYNC.DEFER_BLOCKING 0x0 ;  /* 0x0000000000007b1d */ /* 0x000fe20000010000 */
[----:B------:R-:W-:-:S05]  /*08e0*/  ISETP.NE.AND P1, PT, R4, RZ, PT ;  /* 0x000000ff0400720c */ /* 0x000fca0003f25270 */
[----:B------:R-:W-:Y:S04]  /*08f0*/  @!P2 LDS R6, [R0+0x880] ;  /* 0x000880000006a984 */ /* 0x000fe80000000800 */
[----:B------:R-:W0:Y:S02]  /*0900*/  @!P2 LDS R9, [R0+0x800] ;  /* 0x000800000009a984 */ /* 0x000e240000000800 */
[----:B0-----:R-:W-:-:S05]  /*0910*/  @!P2 FADD R9, R6, R9 ;  /* 0x000000090609a221 */ /* 0x001fca0000000000 */
[----:B------:R4:W-:Y:S01]  /*0920*/  @!P2 STS [R0+0x800], R9 ;  /* 0x000800090000a388 */ /* 0x0009e20000000800 */
[----:B------:R-:W-:Y:S01]  /*0930*/  BAR.SYNC.DEFER_BLOCKING 0x0 ;  /* 0x0000000000007b1d */ /* 0x000fe20000010000 */
[----:B----4-:R-:W-:-:S05]  /*0940*/  @!P3 LEA R9, R19, R8, 0x18 ;  /* 0x000000081309b211 */ /* 0x010fca00078ec0ff */
[----:B------:R-:W-:Y:S04]  /*0950*/  LDS R6, [R0+0x840] ;  /* 0x0008400000067984 */ /* 0x000fe80000000800 */
[----:B------:R-:W0:Y:S04]  /*0960*/  LDS R11, [R0+0x800] ;  /* 0x00080000000b7984 */ /* 0x000e280000000800 */
[----:B------:R-:W1:Y:S04]  /*0970*/  LDS R15, [R0+0x820] ;  /* 0x00082000000f7984 */ /* 0x000e680000000800 */
[----:B------:R-:W2:Y:S04]  /*0980*/  LDS R17, [R0+0x810] ;  /* 0x0008100000117984 */ /* 0x000ea80000000800 */
[----:B------:R-:W3:Y:S01]  /*0990*/  LDS R13, [R0+0x808] ;  /* 0x00080800000d7984 */ /* 0x000ee20000000800 */
[----:B0-----:R-:W-:-:S04]  /*09a0*/  FADD R6, R6, R11 ;  /* 0x0000000b06067221 */ /* 0x001fc80000000000 */
[----:B-1----:R-:W-:-:S04]  /*09b0*/  FADD R6, R6, R15 ;  /* 0x0000000f06067221 */ /* 0x002fc80000000000 */
[----:B--2---:R-:W-:-:S04]  /*09c0*/  FADD R6, R6, R17 ;  /* 0x0000001106067221 */ /* 0x004fc80000000000 */
[----:B---3--:R-:W-:-:S05]  /*09d0*/  FADD R13, R6, R13 ;  /* 0x0000000d060d7221 */ /* 0x008fca0000000000 */
[----:B------:R-:W-:Y:S04]  /*09e0*/  STS [R0+0x800], R13 ;  /* 0x0008000d00007388 */ /* 0x000fe80000000800 */
[----:B------:R-:W0:Y:S02]  /*09f0*/  @!P3 LDS.64 R8, [R9+0x800] ;  /* 0x000800000908b984 */ /* 0x000e240000000a00 */
[----:B0-----:R-:W-:-:S05]  /*0a00*/  @!P3 FADD R8, R8, R9 ;  /* 0x000000090808b221 */ /* 0x001fca0000000000 */
[----:B------:R1:W-:Y:S01]  /*0a10*/  @!P3 STS [UR4+0xc04], R8 ;  /* 0x000c0408ff00b988 */ /* 0x0003e20008000804 */
[----:B------:R-:W-:Y:S01]  /*0a20*/  UIADD3 UR4, UPT, UPT, UR4, 0x8, URZ ;  /* 0x0000000804047890 */ /* 0x000fe2000fffe0ff */
[----:B------:R-:W-:Y:S06]  /*0a30*/  BAR.SYNC.DEFER_BLOCKING 0x0 ;  /* 0x0000000000007b1d */ /* 0x000fec0000010000 */
[----:B------:R-:W-:Y:S05]  /*0a40*/  @P1 BRA `(.L_x_48) ;  /* 0xfffffff8008c1947 */ /* 0x000fea000383ffff */
.L_x_47:
[----:B------:R-:W2:Y:S02]  /*0a50*/  LDC R4, c[0x0][0x3a0] ;  /* 0x0000e800ff047b82 */ /* 0x000ea40000000800 */
[----:B--2---:R-:W-:-:S04]  /*0a60*/  LOP3.LUT R6, R4, 0x1, RZ, 0xc0, !PT ;  /* 0x0000000104067812 */ /* 0x004fc800078ec0ff */
[----:B------:R-:W-:-:S13]  /*0a70*/  ISETP.NE.U32.AND P0, PT, R6, 0x1, PT ;  /* 0x000000010600780c */ /* 0x000fda0003f05070 */
[----:B------:R-:W-:Y:S05]  /*0a80*/  @!P0 BRA `(.L_x_46) ;  /* 0x0000000000c08947 */ /* 0x000fea0003800000 */
[----:B------:R-:W-:Y:S01]  /*0a90*/  LEA R6, R7, R0, 0x2 ;  /* 0x0000000007067211 */ /* 0x000fe200078e10ff */
[----:B------:R-:W2:Y:S01]  /*0aa0*/  LDS R10, [R0+0x400] ;  /* 0x00040000000a7984 */ /* 0x000ea20000000800 */
[C---:B------:R-:W-:Y:S02]  /*0ab0*/  ISETP.GT.U32.AND P0, PT, R3.reuse, 0x7f, PT ;  /* 0x0000007f0300780c */ /* 0x040fe40003f04070 */
[----:B------:R-:W-:Y:S01]  /*0ac0*/  ISETP.GT.U32.AND P1, PT, R3, 0x3f, PT ;  /* 0x0000003f0300780c */ /* 0x000fe20003f24070 */
[----:B------:R-:W3:Y:S04]  /*0ad0*/  LDS R9, [R0] ;  /* 0x0000000000097984 */ /* 0x000ee80000000800 */
[----:B0-----:R-:W0:Y:S04]  /*0ae0*/  LDS R11, [R6+0x400] ;  /* 0x00040000060b7984 */ /* 0x001e280000000800 */
[----:B-1----:R-:W1:Y:S01]  /*0af0*/  LDS R8, [R6] ;  /* 0x0000000006087984 */ /* 0x002e620000000800 */
[----:B--2---:R-:W-:Y:S01]  /*0b00*/  FMUL R10, R5, R10 ;  /* 0x0000000a050a7220 */ /* 0x004fe20000400000 */
[----:B---3--:R-:W-:-:S03]  /*0b10*/  FMUL R9, R2, R9 ;  /* 0x0000000902097220 */ /* 0x008fc60000400000 */
[----:B0-----:R-:W-:-:S04]  /*0b20*/  FMUL R10, R10, R11 ;  /* 0x0000000b0a0a7220 */ /* 0x001fc80000400000 */
[----:B-1----:R-:W-:-:S05]  /*0b30*/  FFMA R9, R9, R8, R10 ;  /* 0x0000000809097223 */ /* 0x002fca000000000a */
[----:B------:R-:W-:Y:S01]  /*0b40*/  STS [R0+0x800], R9 ;  /* 0x0008000900007388 */ /* 0x000fe20000000800 */
[----:B------:R-:W-:Y:S06]  /*0b50*/  BAR.SYNC.DEFER_BLOCKING 0x0 ;  /* 0x0000000000007b1d */ /* 0x000fec0000010000 */
[----:B------:R-:W-:Y:S04]  /*0b60*/  @!P0 LDS R2, [R0+0xa00] ;  /* 0x000a000000028984 */ /* 0x000fe80000000800 */
[----:B------:R-:W0:Y:S02]  /*0b70*/  @!P0 LDS R5, [R0+0x800] ;  /* 0x0008000000058984 */ /* 0x000e240000000800 */
[----:B0-----:R-:W-:-:S05]  /*0b80*/  @!P0 FADD R5, R2, R5 ;  /* 0x0000000502058221 */ /* 0x001fca0000000000 */
[----:B------:R-:W-:Y:S01]  /*0b90*/  @!P0 STS [R0+0x800], R5 ;  /* 0x0008000500008388 */ /* 0x000fe20000000800 */
[----:B------:R-:W-:Y:S01]  /*0ba0*/  BAR.SYNC.DEFER_BLOCKING 0x0 ;  /* 0x0000000000007b1d */ /* 0x000fe20000010000 */
[----:B------:R-:W-:-:S05]  /*0bb0*/  ISETP.GT.U32.AND P0, PT, R3, 0x1f, PT ;  /* 0x0000001f0300780c */ /* 0x000fca0003f04070 */
[----:B------:R-:W-:Y:S04]  /*0bc0*/  @!P1 LDS R2, [R0+0x900] ;  /* 0x0009000000029984 */ /* 0x000fe80000000800 */
[----:B------:R-:W0:Y:S02]  /*0bd0*/  @!P1 LDS R11, [R0+0x800] ;  /* 0x00080000000b9984 */ /* 0x000e240000000800 */
[----:B0-----:R-:W-:-:S05]  /*0be0*/  @!P1 FADD R11, R2, R11 ;  /* 0x0000000b020b9221 */ /* 0x001fca0000000000 */
[----:B------:R-:W-:Y:S01]  /*0bf0*/  @!P1 STS [R0+0x800], R11 ;  /* 0x0008000b00009388 */ /* 0x000fe20000000800 */
[----:B------:R-:W-:Y:S06]  /*0c00*/  BAR.SYNC.DEFER_BLOCKING 0x0 ;  /* 0x0000000000007b1d */ /* 0x000fec0000010000 */
[----:B------:R-:W-:Y:S04]  /*0c10*/  @!P0 LDS R2, [R0+0x880] ;  /* 0x0008800000028984 */ /* 0x000fe80000000800 */
[----:B------:R-:W0:Y:S02]  /*0c20*/  @!P0 LDS R9, [R0+0x800] ;  /* 0x0008000000098984 */ /* 0x000e240000000800 */
[----:B0-----:R-:W-:-:S05]  /*0c30*/  @!P0 FADD R9, R2, R9 ;  /* 0x0000000902098221 */ /* 0x001fca0000000000 */
[----:B------:R-:W-:Y:S01]  /*0c40*/  @!P0 STS [R0+0x800], R9 ;  /* 0x0008000900008388 */ /* 0x000fe20000000800 */
[----:B------:R-:W-:Y:S01]  /*0c50*/  BAR.SYNC.DEFER_BLOCKING 0x0 ;  /* 0x0000000000007b1d */ /* 0x000fe20000010000 */
[----:B------:R-:W-:-:S13]  /*0c60*/  ISETP.NE.AND P0, PT, R3, RZ, PT ;  /* 0x000000ff0300720c */ /* 0x000fda0003f05270 */
[----:B------:R-:W0:Y:S01]  /*0c70*/  @!P0 S2R R6, SR_CgaCtaId ;  /* 0x0000000000068919 */ /* 0x000e220000008800 */
[----:B------:R-:W-:Y:S04]  /*0c80*/  LDS R2, [R0+0x840] ;  /* 0x0008400000027984 */ /* 0x000fe80000000800 */
[----:B------:R-:W1:Y:S04]  /*0c90*/  LDS R5, [R0+0x800] ;  /* 0x0008000000057984 */ /* 0x000e680000000800 */
[----:B------:R-:W2:Y:S04]  /*0ca0*/  LDS R13, [R0+0x820] ;  /* 0x00082000000d7984 */ /* 0x000ea80000000800 */
[----:B------:R-:W3:Y:S04]  /*0cb0*/  LDS R11, [R0+0x810] ;  /* 0x00081000000b7984 */ /* 0x000ee80000000800 */
[----:B------:R-:W4:Y:S01]  /*0cc0*/  LDS R15, [R0+0x808] ;  /* 0x00080800000f7984 */ /* 0x000f220000000800 */
[----:B-1----:R-:W-:Y:S01]  /*0cd0*/  FADD R2, R2, R5 ;  /* 0x0000000502027221 */ /* 0x002fe20000000000 */
[----:B------:R-:W-:-:S03]  /*0ce0*/  @!P0 MOV R5, 0x400 ;  /* 0x0000040000058802 */ /* 0x000fc60000000f00 */
[----:B--2---:R-:W-:Y:S01]  /*0cf0*/  FADD R2, R2, R13 ;  /* 0x0000000d02027221 */ /* 0x004fe20000000000 */
[----:B0-----:R-:W-:-:S03]  /*0d00*/  @!P0 LEA R6, R6, R5, 0x18 ;  /* 0x0000000506068211 */ /* 0x001fc600078ec0ff */
[----:B---3--:R-:W-:Y:S01]  /*0d10*/  FADD R2, R2, R11 ;  /* 0x0000000b02027221 */ /* 0x008fe20000000000 */
[----:B------:R-:W-:-:S03]  /*0d20*/  @!P0 LEA R7, R7, R6, 0x2 ;  /* 0x0000000607078211 */ /* 0x000fc600078e10ff */
[----:B----4-:R-:W-:-:S05]  /*0d30*/  FADD R15, R2, R15 ;  /* 0x0000000f020f7221 */ /* 0x010fca0000000000 */
[----:B------:R-:W-:Y:S04]  /*0d40*/  STS [R0+0x800], R15 ;  /* 0x0008000f00007388 */ /* 0x000fe80000000800 */
[----:B------:R-:W0:Y:S02]  /*0d50*/  @!P0 LDS.64 R8, [R6+0x800] ;  /* 0x0008000006088984 */ /* 0x000e240000000a00 */
[----:B0-----:R-:W-:-:S05]  /*0d60*/  @!P0 FADD R8, R8, R9 ;  /* 0x0000000908088221 */ /* 0x001fca0000000000 */
[----:B------:R2:W-:Y:S01]  /*0d70*/  @!P0 STS [R7+0xc00], R8 ;  /* 0x000c000807008388 */ /* 0x0005e20000000800 */
[----:B------:R-:W-:Y:S06]  /*0d80*/  BAR.SYNC.DEFER_BLOCKING 0x0 ;  /* 0x0000000000007b1d */ /* 0x000fec0000010000 */
.L_x_46:
[----:B------:R-:W-:-:S13]  /*0d90*/  ISETP.GT.AND P0, PT, R3, R4, PT ;  /* 0x000000040300720c */ /* 0x000fda0003f04270 */
[----:B------:R-:W-:Y:S05]  /*0da0*/  @P0 EXIT ;  /* 0x000000000000094d */ /* 0x000fea0003800000 */
[----:B------:R-:W3:Y:S01]  /*0db0*/  S2R R2, SR_CTAID.Y ;  /* 0x0000000000027919 */ /* 0x000ee20000002600 */
[----:B------:R-:W3:Y:S01]  /*0dc0*/  LDC R9, c[0x0][0x370] ;  /* 0x0000dc00ff097b82 */ /* 0x000ee20000000800 */
[----:B------:R-:W4:Y:S07]  /*0dd0*/  LDS R5, [R0+0xc00] ;  /* 0x000c000000057984 */ /* 0x000f2e0000000800 */
[----:B--2---:R-:W2:Y:S01]  /*0de0*/  LDC.64 R6, c[0x0][0x380] ;  /* 0x0000e000ff067b82 */ /* 0x004ea20000000a00 */
[----:B---3--:R-:W-:-:S04]  /*0df0*/  IMAD R9, R2, R9, UR8 ;  /* 0x0000000802097e24 */ /* 0x008fc8000f8e0209 */
[----:B------:R-:W-:-:S05]  /*0e00*/  IMAD R4, R9, R4, R9 ;  /* 0x0000000409047224 */ /* 0x000fca00078e0209 */
[----:B------:R-:W-:-:S05]  /*0e10*/  IADD3 R3, PT, PT, R4, R3, RZ ;  /* 0x0000000304037210 */ /* 0x000fca0007ffe0ff */
[----:B--2---:R-:W-:-:S05]  /*0e20*/  IMAD.WIDE.U32 R2, R3, 0x4, R6 ;  /* 0x0000000403027825 */ /* 0x004fca00078e0006 */
[----:B----4-:R-:W-:Y:S01]  /*0e30*/  STG.E desc[UR6][R2.64], R5 ;  /* 0x0000000502007986 */ /* 0x010fe2000c101906 */
[----:B------:R-:W-:Y:S05]  /*0e40*/  EXIT ;  /* 0x000000000000794d */ /* 0x000fea0003800000 */
.L_x_49:
        /* <DEDUP_REMOVED lines=11> */
.L_x_56:


//--------------------- .nv.shared.reserved.0     --------------------------
	.section	.nv.shared.reserved.0,"aw",@nobits
	.weak		__nv_reservedSMEM_offset_0_alias
	.size		__nv_reservedSMEM_offset_0_alias, 0, 64
	.other		__nv_reservedSMEM_offset_0_alias,@"STO_CUDA_RESERVED_SHARED STV_DEFAULT"
__nv_reservedSMEM_offset_0_alias:
	.zero		0
	.zero		64


//--------------------- .nv.shared.cudaSumResidual --------------------------
	.section	.nv.shared.cudaSumResidual,"aw",@nobits
	.sectionflags	@""
	.align	4
.nv.shared.cudaSumResidual:
	.zero		2240


//--------------------- .nv.shared.cudaSumResidualChunks --------------------------
	.section	.nv.shared.cudaSumResidualChunks,"aw",@nobits
	.sectionflags	@""
	.align	4
.nv.shared.cudaSumResidualChunks:
	.zero		2176


//--------------------- .nv.shared.cudaEstimateResidual --------------------------
	.section	.nv.shared.cudaEstimateResidual,"aw",@nobits
	.sectionflags	@""
	.align	4
.nv.shared.cudaEstimateResidual:
	.zero		4608


//--------------------- .nv.shared.cudaComputeLPC --------------------------
	.section	.nv.shared.cudaComputeLPC,"aw",@nobits
	.sectionflags	@""
	.align	4
.nv.shared.cudaComputeLPC:
	.zero		1688


//--------------------- .nv.shared.cudaComputeAutocor --------------------------
	.section	.nv.shared.cudaComputeAutocor,"aw",@nobits
	.sectionflags	@""
	.align	4
.nv.shared.cudaComputeAutocor:
	.zero		4244


//--------------------- .nv.constant0.cudaEncodeResidual --------------------------
	.section	.nv.constant0.cudaEncodeResidual,"a",@progbits
	.sectionflags	@""
	.align	4
.nv.constant0.cudaEncodeResidual:
	.zero		928


//--------------------- .nv.constant0.cudaSumResidual --------------------------
	.section	.nv.constant0.cudaSumResidual,"a",@progbits
	.sectionflags	@""
	.align	4
.nv.constant0.cudaSumResidual:
	.zero		920


//--------------------- .nv.constant0.cudaSumResidualChunks --------------------------
	.section	.nv.constant0.cudaSumResidualChunks,"a",@progbits
	.sectionflags	@""
	.align	4
.nv.constant0.cudaSumResidualChunks:
	.zero		928


//--------------------- .nv.constant0.cudaEstimateResidual --------------------------
	.section	.nv.constant0.cudaEstimateResidual,"a",@progbits
	.sectionflags	@""
	.align	4
.nv.constant0.cudaEstimateResidual:
	.zero		932


//--------------------- .nv.constant0.cudaComputeLPC --------------------------
	.section	.nv.constant0.cudaComputeLPC,"a",@progbits
	.sectionflags	@""
	.align	4
.nv.constant0.cudaComputeLPC:
	.zero		928


//--------------------- .nv.constant0.cudaComputeAutocor --------------------------
	.section	.nv.constant0.cudaComputeAutocor,"a",@progbits
	.sectionflags	@""
	.align	4
.nv.constant0.cudaComputeAutocor:
	.zero		940


//--------------------- SYMBOLS --------------------------

	.type		.nv.reservedSmem.offset0,@object
	.size		.nv.reservedSmem.offset0,0x4
	.type		.nv.reservedSmem.cap,@object
	.size		.nv.reservedSmem.cap,0x4
